	.target	sm_90a

	.elftype	@"ET_EXEC"


//--------------------- .note.nv.tkinfo           --------------------------
	.section	.note.nv.tkinfo,"",@"SHT_NOTE"
	.sectionflags	@"SHF_NOTE_NV_TKINFO"
	.tkinfo
        /*0018*/ 	.word	0x00000002
        /*0030*/ 	.string	""
        /*0030*/ 	.string	"ptxas"
        /*0030*/ 	.string	"Cuda compilation tools, release 13.0, V13.0.88"
        /*0030*/ 	.string	"Build cuda_13.0.r13.0/compiler.36424714_0"
        /*0030*/ 	.string	"-arch sm_90a -m 64 "



//--------------------- .note.nv.cuinfo           --------------------------
	.section	.note.nv.cuinfo,"",@"SHT_NOTE"
	.sectionflags	@"SHF_NOTE_NV_CUINFO"
        /*0018*/ 	.short	0x0002
        /*001a*/ 	.short	0x005a
        /*001c*/ 	.short	0x0082
	.zero		2


//--------------------- .nv.info                  --------------------------
	.section	.nv.info,"",@"SHT_CUDA_INFO"
	.align	4


	//----- nvinfo : EIATTR_REGCOUNT
	.align		4
        /*0000*/ 	.byte	0x04, 0x2f
        /*0002*/ 	.short	(.L_12 - .L_11)
	.align		4
.L_11:
        /*0004*/ 	.word	index@(_ZN7cutlass13device_kernelINS_4gemm6kernel13GemmUniversalIN4cute5tupleIJiiiiEEENS1_10collective13CollectiveMmaINS1_37MainloopSm90TmaGmmaWarpSpecializedFP8ILi9ENS5_IJNS4_1CILi2EEENSA_ILi1EEESC_EEENS1_35KernelTmaWarpSpecializedCooperativeEEENS5_IJNSA_ILi256EEENSA_ILi128EEENSA_ILi64EEEEEENS_12float_e4m3_tENS5_IJlSC_lEEESK_SL_NS4_8TiledMMAINS4_8MMA_AtomIJNS4_4SM904GMMA31MMA_64x128x32_F32E4M3E4M3_SS_TNILNSP_7ScaleInE1ELSR_1EEEEEENS4_6LayoutISD_NS5_IJSC_NSA_ILi0EEESV_EEEEENS5_IJNS4_10UnderscoreESY_SY_EEEEENS4_13SM90_TMA_LOADENS4_14ComposedLayoutINS4_7SwizzleILi2ELi4ELi3EEENS4_18smem_ptr_flag_bitsILi8EEENSU_INS5_IJNSA_ILi8EEESI_EEENS5_IJSI_SC_EEEEEEEvNS4_8identityENS4_23SM90_TMA_LOAD_MULTICASTES1B_vS1C_EENS_8epilogue10collective6detail29Sm90TmaWarpSpecializedAdapterINS1G_15DefaultEpilogueISK_SL_SL_NS1F_6thread17LinearCombinationISK_Li1EffLNS1K_9ScaleType4KindE0ELNS_15FloatRoundStyleE2ESK_EENS1_15EpilogueDefaultEEEEEvvEEEEvNT_6ParamsE)
        /*0008*/ 	.word	0x000000a8


	//----- nvinfo : EIATTR_FRAME_SIZE
	.align		4
.L_12:
        /*000c*/ 	.byte	0x04, 0x11
        /*000e*/ 	.short	(.L_14 - .L_13)
	.align		4
.L_13:
        /*0010*/ 	.word	index@(_ZN7cutlass13device_kernelINS_4gemm6kernel13GemmUniversalIN4cute5tupleIJiiiiEEENS1_10collective13CollectiveMmaINS1_37MainloopSm90TmaGmmaWarpSpecializedFP8ILi9ENS5_IJNS4_1CILi2EEENSA_ILi1EEESC_EEENS1_35KernelTmaWarpSpecializedCooperativeEEENS5_IJNSA_ILi256EEENSA_ILi128EEENSA_ILi64EEEEEENS_12float_e4m3_tENS5_IJlSC_lEEESK_SL_NS4_8TiledMMAINS4_8MMA_AtomIJNS4_4SM904GMMA31MMA_64x128x32_F32E4M3E4M3_SS_TNILNSP_7ScaleInE1ELSR_1EEEEEENS4_6LayoutISD_NS5_IJSC_NSA_ILi0EEESV_EEEEENS5_IJNS4_10UnderscoreESY_SY_EEEEENS4_13SM90_TMA_LOADENS4_14ComposedLayoutINS4_7SwizzleILi2ELi4ELi3EEENS4_18smem_ptr_flag_bitsILi8EEENSU_INS5_IJNSA_ILi8EEESI_EEENS5_IJSI_SC_EEEEEEEvNS4_8identityENS4_23SM90_TMA_LOAD_MULTICASTES1B_vS1C_EENS_8epilogue10collective6detail29Sm90TmaWarpSpecializedAdapterINS1G_15DefaultEpilogueISK_SL_SL_NS1F_6thread17LinearCombinationISK_Li1EffLNS1K_9ScaleType4KindE0ELNS_15FloatRoundStyleE2ESK_EENS1_15EpilogueDefaultEEEEEvvEEEEvNT_6ParamsE)
        /*0014*/ 	.word	0x00000108


	//----- nvinfo : EIATTR_MIN_STACK_SIZE
	.align		4
.L_14:
        /*0018*/ 	.byte	0x04, 0x12
        /*001a*/ 	.short	(.L_16 - .L_15)
	.align		4
.L_15:
        /*001c*/ 	.word	index@(_ZN7cutlass13device_kernelINS_4gemm6kernel13GemmUniversalIN4cute5tupleIJiiiiEEENS1_10collective13CollectiveMmaINS1_37MainloopSm90TmaGmmaWarpSpecializedFP8ILi9ENS5_IJNS4_1CILi2EEENSA_ILi1EEESC_EEENS1_35KernelTmaWarpSpecializedCooperativeEEENS5_IJNSA_ILi256EEENSA_ILi128EEENSA_ILi64EEEEEENS_12float_e4m3_tENS5_IJlSC_lEEESK_SL_NS4_8TiledMMAINS4_8MMA_AtomIJNS4_4SM904GMMA31MMA_64x128x32_F32E4M3E4M3_SS_TNILNSP_7ScaleInE1ELSR_1EEEEEENS4_6LayoutISD_NS5_IJSC_NSA_ILi0EEESV_EEEEENS5_IJNS4_10UnderscoreESY_SY_EEEEENS4_13SM90_TMA_LOADENS4_14ComposedLayoutINS4_7SwizzleILi2ELi4ELi3EEENS4_18smem_ptr_flag_bitsILi8EEENSU_INS5_IJNSA_ILi8EEESI_EEENS5_IJSI_SC_EEEEEEEvNS4_8identityENS4_23SM90_TMA_LOAD_MULTICASTES1B_vS1C_EENS_8epilogue10collective6detail29Sm90TmaWarpSpecializedAdapterINS1G_15DefaultEpilogueISK_SL_SL_NS1F_6thread17LinearCombinationISK_Li1EffLNS1K_9ScaleType4KindE0ELNS_15FloatRoundStyleE2ESK_EENS1_15EpilogueDefaultEEEEEvvEEEEvNT_6ParamsE)
        /*0020*/ 	.word	0x00000108
.L_16:


//--------------------- .nv.compat                --------------------------
	.section	.nv.compat,"",@"SHT_CUDA_COMPAT_INFO"
	.align	4
        /*0000*/ 	.byte	0x02, 0x09, 0x01, 0x00, 0x02, 0x02, 0x04, 0x00, 0x02, 0x05, 0x05, 0x00, 0x03, 0x07, 0x01, 0x01
        /*0010*/ 	.byte	0x02, 0x03, 0x01, 0x00, 0x02, 0x06, 0x01, 0x00, 0x04, 0x0b, 0x08, 0x00, 0x00, 0x00, 0x00, 0x00
        /*0020*/ 	.byte	0x00, 0x00, 0x00, 0x00


//--------------------- .nv.info._ZN7cutlass13device_kernelINS_4gemm6kernel13GemmUniversalIN4cute5tupleIJiiiiEEENS1_10collective13CollectiveMmaINS1_37MainloopSm90TmaGmmaWarpSpecializedFP8ILi9ENS5_IJNS4_1CILi2EEENSA_ILi1EEESC_EEENS1_35KernelTmaWarpSpecializedCooperativeEEENS5_IJNSA_ILi256EEENSA_ILi128EEENSA_ILi64EEEEEENS_12float_e4m3_tENS5_IJlSC_lEEESK_SL_NS4_8TiledMMAINS4_8MMA_AtomIJNS4_4SM904GMMA31MMA_64x128x32_F32E4M3E4M3_SS_TNILNSP_7ScaleInE1ELSR_1EEEEEENS4_6LayoutISD_NS5_IJSC_NSA_ILi0EEESV_EEEEENS5_IJNS4_10UnderscoreESY_SY_EEEEENS4_13SM90_TMA_LOADENS4_14ComposedLayoutINS4_7SwizzleILi2ELi4ELi3EEENS4_18smem_ptr_flag_bitsILi8EEENSU_INS5_IJNSA_ILi8EEESI_EEENS5_IJSI_SC_EEEEEEEvNS4_8identityENS4_23SM90_TMA_LOAD_MULTICASTES1B_vS1C_EENS_8epilogue10collective6detail29Sm90TmaWarpSpecializedAdapterINS1G_15DefaultEpilogueISK_SL_SL_NS1F_6thread17LinearCombinationISK_Li1EffLNS1K_9ScaleType4KindE0ELNS_15FloatRoundStyleE2ESK_EENS1_15EpilogueDefaultEEEEEvvEEEEvNT_6ParamsE --------------------------
	.section	.nv.info._ZN7cutlass13device_kernelINS_4gemm6kernel13GemmUniversalIN4cute5tupleIJiiiiEEENS1_10collective13CollectiveMmaINS1_37MainloopSm90TmaGmmaWarpSpecializedFP8ILi9ENS5_IJNS4_1CILi2EEENSA_ILi1EEESC_EEENS1_35KernelTmaWarpSpecializedCooperativeEEENS5_IJNSA_ILi256EEENSA_ILi128EEENSA_ILi64EEEEEENS_12float_e4m3_tENS5_IJlSC_lEEESK_SL_NS4_8TiledMMAINS4_8MMA_AtomIJNS4_4SM904GMMA31MMA_64x128x32_F32E4M3E4M3_SS_TNILNSP_7ScaleInE1ELSR_1EEEEEENS4_6LayoutISD_NS5_IJSC_NSA_ILi0EEESV_EEEEENS5_IJNS4_10UnderscoreESY_SY_EEEEENS4_13SM90_TMA_LOADENS4_14ComposedLayoutINS4_7SwizzleILi2ELi4ELi3EEENS4_18smem_ptr_flag_bitsILi8EEENSU_INS5_IJNSA_ILi8EEESI_EEENS5_IJSI_SC_EEEEEEEvNS4_8identityENS4_23SM90_TMA_LOAD_MULTICASTES1B_vS1C_EENS_8epilogue10collective6detail29Sm90TmaWarpSpecializedAdapterINS1G_15DefaultEpilogueISK_SL_SL_NS1F_6thread17LinearCombinationISK_Li1EffLNS1K_9ScaleType4KindE0ELNS_15FloatRoundStyleE2ESK_EENS1_15EpilogueDefaultEEEEEvvEEEEvNT_6ParamsE,"",@"SHT_CUDA_INFO"
	.sectionflags	@""
	.align	4


	//----- nvinfo : EIATTR_CUDA_API_VERSION
	.align		4
        /*0000*/ 	.byte	0x04, 0x37
        /*0002*/ 	.short	(.L_18 - .L_17)
.L_17:
        /*0004*/ 	.word	0x00000082


	//----- nvinfo : EIATTR_KPARAM_INFO
	.align		4
.L_18:
        /*0008*/ 	.byte	0x04, 0x17
        /*000a*/ 	.short	(.L_20 - .L_19)
.L_19:
        /*000c*/ 	.word	0x00000000
        /*0010*/ 	.short	0x0000
        /*0012*/ 	.short	0x0070
        /*0014*/ 	.byte	0x00, 0xf0, 0x01, 0x10


	//----- nvinfo : EIATTR_SPARSE_MMA_MASK
	.align		4
.L_20:
        /*0018*/ 	.byte	0x03, 0x50
        /*001a*/ 	.short	0x0000


	//----- nvinfo : EIATTR_MAXREG_COUNT
	.align		4
        /*001c*/ 	.byte	0x03, 0x1b
        /*001e*/ 	.short	0x00a8


	//----- nvinfo : EIATTR_NUM_BARRIERS
	.align		4
        /*0020*/ 	.byte	0x02, 0x4c
        /*0022*/ 	.byte	0x01
	.zero		1


	//----- nvinfo : EIATTR_ANNOTATIONS
	.align		4
        /*0024*/ 	.byte	0x04, 0x55
        /*0026*/ 	.short	(.L_22 - .L_21)


	//   ....[0]....
.L_21:
        /*0028*/ 	.word	0x00000001
        /*002c*/ 	.byte	0xe0, 0x07, 0x00, 0x00, 0x01, 0x00, 0x00, 0x00, 0xd0, 0x08, 0x00, 0x00, 0x01, 0x00, 0x00, 0x00
        /* <DEDUP_REMOVED lines=198> */
        /*0c9c*/ 	.byte	0x70, 0x09, 0x01, 0x00


	//----- nvinfo : EIATTR_MERCURY_ISA_VERSION
	.align		4
.L_22:
        /*0ca0*/ 	.byte	0x03, 0x5f
        /*0ca2*/ 	.short	0x0101


	//----- nvinfo : EIATTR_INT_WARP_WIDE_INSTR_OFFSETS
	.align		4
        /*0ca4*/ 	.byte	0x04, 0x31
        /*0ca6*/ 	.short	(.L_24 - .L_23)


	//   ....[0]....
.L_23:
        /*0ca8*/ 	.word	0x00000620


	//   ....[1]....
        /*0cac*/ 	.word	0x00000640


	//   ....[2]....
        /*0cb0*/ 	.word	0x000007b0


	//----- nvinfo : EIATTR_COOP_GROUP_MASK_REGIDS
	.align		4
.L_24:
        /*0cb4*/ 	.byte	0x04, 0x29
        /*0cb6*/ 	.short	(.L_26 - .L_25)


	//   ....[0]....
.L_25:
        /*0cb8*/ 	.word	0xffffffff


	//   ....[1]....
        /*0cbc*/ 	.word	0xffffffff


	//   ....[2]....
        /*0cc0*/ 	.word	0xffffffff


	//   ....[3]....
        /*0cc4*/ 	.word	0xffffffff


	//   ....[4]....
        /*0cc8*/ 	.word	0xffffffff


	//   ....[5]....
        /*0ccc*/ 	.word	0xffffffff


	//----- nvinfo : EIATTR_COOP_GROUP_INSTR_OFFSETS
	.align		4
.L_26:
        /*0cd0*/ 	.byte	0x04, 0x28
        /*0cd2*/ 	.short	(.L_28 - .L_27)


	//   ....[0]....
.L_27:
        /*0cd4*/ 	.word	0x00000070


	//   ....[1]....
        /*0cd8*/ 	.word	0x00000080


	//   ....[2]....
        /*0cdc*/ 	.word	0x000001a0


	//   ....[3]....
        /*0ce0*/ 	.word	0x00000490


	//   ....[4]....
        /*0ce4*/ 	.word	0x00000910


	//   ....[5]....
        /*0ce8*/ 	.word	0x00001690


	//----- nvinfo : EIATTR_REG_RECONFIG
	.align		4
.L_28:
        /*0cec*/ 	.byte	0x01, 0x54
	.zero		2


	//----- nvinfo : EIATTR_MBARRIER_INSTR_OFFSETS
	.align		4
        /*0cf0*/ 	.byte	0x04, 0x39
        /*0cf2*/ 	.short	(.L_30 - .L_29)


	//   ....[0]....
.L_29:
        /*0cf4*/ 	.word	0x00000340
        /*0cf8*/ 	.word	0x000000ff
        /*0cfc*/ 	.word	0x00000000
        /*0d00*/ 	.short	0x0100
        /*0d02*/ 	.byte	0x09
	.zero		1


	//   ....[1]....
        /*0d04*/ 	.word	0x00000350
        /*0d08*/ 	.word	0x000000ff
        /*0d0c*/ 	.word	0x00000048
        /*0d10*/ 	.short	0x0100
        /*0d12*/ 	.byte	0x09
	.zero		1


	//   ....[2]....
        /*0d14*/ 	.word	0x00000360
        /*0d18*/ 	.word	0x000000ff
        /*0d1c*/ 	.word	0x00000008
        /*0d20*/ 	.short	0x0100
        /*0d22*/ 	.byte	0x09
	.zero		1


	//   ....[3]....
        /*0d24*/ 	.word	0x00000370
        /*0d28*/ 	.word	0x000000ff
        /*0d2c*/ 	.word	0x00000050
        /*0d30*/ 	.short	0x0100
        /*0d32*/ 	.byte	0x09
	.zero		1


	//   ....[4]....
        /*0d34*/ 	.word	0x00000380
        /*0d38*/ 	.word	0x000000ff
        /*0d3c*/ 	.word	0x00000010
        /*0d40*/ 	.short	0x0100
        /*0d42*/ 	.byte	0x09
	.zero		1


	//   ....[5]....
        /*0d44*/ 	.word	0x00000390
        /*0d48*/ 	.word	0x000000ff
        /*0d4c*/ 	.word	0x00000058
        /*0d50*/ 	.short	0x0100
        /*0d52*/ 	.byte	0x09
	.zero		1


	//   ....[6]....
        /*0d54*/ 	.word	0x000003a0
        /*0d58*/ 	.word	0x000000ff
        /*0d5c*/ 	.word	0x00000018
        /*0d60*/ 	.short	0x0100
        /*0d62*/ 	.byte	0x09
	.zero		1


	//   ....[7]....
        /*0d64*/ 	.word	0x000003b0
        /*0d68*/ 	.word	0x000000ff
        /*0d6c*/ 	.word	0x00000060
        /*0d70*/ 	.short	0x0100
        /*0d72*/ 	.byte	0x09
	.zero		1


	//   ....[8]....
        /*0d74*/ 	.word	0x000003c0
        /*0d78*/ 	.word	0x000000ff
        /*0d7c*/ 	.word	0x00000020
        /*0d80*/ 	.short	0x0100
        /*0d82*/ 	.byte	0x09
	.zero		1


	//   ....[9]....
        /*0d84*/ 	.word	0x000003d0
        /*0d88*/ 	.word	0x000000ff
        /*0d8c*/ 	.word	0x00000068
        /*0d90*/ 	.short	0x0100
        /*0d92*/ 	.byte	0x09
	.zero		1


	//   ....[10]....
        /*0d94*/ 	.word	0x000003e0
        /*0d98*/ 	.word	0x000000ff
        /*0d9c*/ 	.word	0x00000028
        /*0da0*/ 	.short	0x0100
        /*0da2*/ 	.byte	0x09
	.zero		1


	//   ....[11]....
        /*0da4*/ 	.word	0x000003f0
        /*0da8*/ 	.word	0x000000ff
        /*0dac*/ 	.word	0x00000070
        /*0db0*/ 	.short	0x0100
        /*0db2*/ 	.byte	0x09
	.zero		1


	//   ....[12]....
        /*0db4*/ 	.word	0x00000400
        /*0db8*/ 	.word	0x000000ff
        /*0dbc*/ 	.word	0x00000030
        /*0dc0*/ 	.short	0x0100
        /*0dc2*/ 	.byte	0x09
	.zero		1


	//   ....[13]....
        /*0dc4*/ 	.word	0x00000410
        /*0dc8*/ 	.word	0x000000ff
        /*0dcc*/ 	.word	0x00000078
        /*0dd0*/ 	.short	0x0100
        /*0dd2*/ 	.byte	0x09
	.zero		1


	//   ....[14]....
        /*0dd4*/ 	.word	0x00000420
        /*0dd8*/ 	.word	0x000000ff
        /*0ddc*/ 	.word	0x00000038
        /*0de0*/ 	.short	0x0100
        /*0de2*/ 	.byte	0x09
	.zero		1


	//   ....[15]....
        /*0de4*/ 	.word	0x00000430
        /*0de8*/ 	.word	0x000000ff
        /*0dec*/ 	.word	0x00000080
        /*0df0*/ 	.short	0x0100
        /*0df2*/ 	.byte	0x09
	.zero		1


	//   ....[16]....
        /*0df4*/ 	.word	0x00000440
        /*0df8*/ 	.word	0x000000ff
        /*0dfc*/ 	.word	0x00000040
        /*0e00*/ 	.short	0x0100
        /*0e02*/ 	.byte	0x09
	.zero		1


	//   ....[17]....
        /*0e04*/ 	.word	0x00000450
        /*0e08*/ 	.word	0x000000ff
        /*0e0c*/ 	.word	0x00000088
        /*0e10*/ 	.short	0x0100
        /*0e12*/ 	.byte	0x09
	.zero		1


	//   ....[18]....
        /*0e14*/ 	.word	0x00000840
        /*0e18*/ 	.word	0x000000ff
        /*0e1c*/ 	.word	0x000000a0
        /*0e20*/ 	.short	0x0100
        /*0e22*/ 	.byte	0x06
	.zero		1


	//   ....[19]....
        /*0e24*/ 	.word	0x000008b0
        /*0e28*/ 	.word	0x000000ff
        /*0e2c*/ 	.word	0x000000a8
        /*0e30*/ 	.short	0x0100
        /*0e32*/ 	.byte	0x06
	.zero		1


	//   ....[20]....
        /*0e34*/ 	.word	0x00001ea0
        /*0e38*/ 	.word	0x000000ff
        /*0e3c*/ 	.word	0x00000000
        /*0e40*/ 	.short	0x010a
        /*0e42*/ 	.byte	0x06
	.zero		1


	//   ....[21]....
        /*0e44*/ 	.word	0x00001ee0
        /*0e48*/ 	.word	0x000000ff
        /*0e4c*/ 	.word	0x00000000
        /*0e50*/ 	.short	0x010a
        /*0e52*/ 	.byte	0x06
	.zero		1


	//   ....[22]....
        /*0e54*/ 	.word	0x00003170
        /*0e58*/ 	.word	0x000000ff
        /*0e5c*/ 	.word	0x00000000
        /*0e60*/ 	.short	0x010a
        /*0e62*/ 	.byte	0x10
	.zero		1


	//   ....[23]....
        /*0e64*/ 	.word	0x000031b0
        /*0e68*/ 	.word	0x000000ff
        /*0e6c*/ 	.word	0x00000000
        /*0e70*/ 	.short	0x010a
        /*0e72*/ 	.byte	0x10
	.zero		1


	//   ....[24]....
        /*0e74*/ 	.word	0x000042c0
        /*0e78*/ 	.word	0x000000e5
        /*0e7c*/ 	.word	0x00000000
        /*0e80*/ 	.short	0x0101
        /*0e82*/ 	.byte	0x3f
	.zero		1


	//   ....[25]....
        /*0e84*/ 	.word	0x000054e0
        /*0e88*/ 	.word	0x00000018
        /*0e8c*/ 	.word	0x00000000
        /*0e90*/ 	.short	0x0101
        /*0e92*/ 	.byte	0x3f
	.zero		1


	//   ....[26]....
        /*0e94*/ 	.word	0x0000f8a0
        /*0e98*/ 	.word	0x0000000d
        /*0e9c*/ 	.word	0x00000048
        /*0ea0*/ 	.short	0x010a
        /*0ea2*/ 	.byte	0x3f
	.zero		1


	//   ....[27]....
        /*0ea4*/ 	.word	0x0000fc80
        /*0ea8*/ 	.word	0x00000004
        /*0eac*/ 	.word	0x000000a8
        /*0eb0*/ 	.short	0x0101
        /*0eb2*/ 	.byte	0x3f
	.zero		1


	//   ....[28]....
        /*0eb4*/ 	.word	0x000103f0
        /*0eb8*/ 	.word	0x00000005
        /*0ebc*/ 	.word	0x00000000
        /*0ec0*/ 	.short	0x010a
        /*0ec2*/ 	.byte	0x3f
	.zero		1


	//   ....[29]....
        /*0ec4*/ 	.word	0x00010470
        /*0ec8*/ 	.word	0x00000007
        /*0ecc*/ 	.word	0x00000000
        /*0ed0*/ 	.short	0x010a
        /*0ed2*/ 	.byte	0x3f
	.zero		1


	//   ....[30]....
        /*0ed4*/ 	.word	0x00010500
        /*0ed8*/ 	.word	0x00000006
        /*0edc*/ 	.word	0x00000000
        /*0ee0*/ 	.short	0x010a
        /*0ee2*/ 	.byte	0x3f
	.zero		1


	//   ....[31]....
        /*0ee4*/ 	.word	0x00010590
        /*0ee8*/ 	.word	0x00000007
        /*0eec*/ 	.word	0x00000000
        /*0ef0*/ 	.short	0x010a
        /*0ef2*/ 	.byte	0x3f
	.zero		1


	//   ....[32]....
        /*0ef4*/ 	.word	0x00010620
        /*0ef8*/ 	.word	0x00000006
        /*0efc*/ 	.word	0x00000000
        /*0f00*/ 	.short	0x010a
        /*0f02*/ 	.byte	0x3f
	.zero		1


	//   ....[33]....
        /*0f04*/ 	.word	0x000106b0
        /*0f08*/ 	.word	0x00000007
        /*0f0c*/ 	.word	0x00000000
        /*0f10*/ 	.short	0x010a
        /*0f12*/ 	.byte	0x3f
	.zero		1


	//   ....[34]....
        /*0f14*/ 	.word	0x00010740
        /*0f18*/ 	.word	0x00000006
        /*0f1c*/ 	.word	0x00000000
        /*0f20*/ 	.short	0x010a
        /*0f22*/ 	.byte	0x3f
	.zero		1


	//   ....[35]....
        /*0f24*/ 	.word	0x000107d0
        /*0f28*/ 	.word	0x00000007
        /*0f2c*/ 	.word	0x00000000
        /*0f30*/ 	.short	0x010a
        /*0f32*/ 	.byte	0x3f
	.zero		1


	//   ....[36]....
        /*0f34*/ 	.word	0x00010860
        /*0f38*/ 	.word	0x00000003
        /*0f3c*/ 	.word	0x00000000
        /*0f40*/ 	.short	0x010a
        /*0f42*/ 	.byte	0x3f
	.zero		1


	//   ....[37]....
        /*0f44*/ 	.word	0x000108d0
        /*0f48*/ 	.word	0x00000003
        /*0f4c*/ 	.word	0x00000000
        /*0f50*/ 	.short	0x010a
        /*0f52*/ 	.byte	0x3f
	.zero		1


	//   ....[38]....
        /*0f54*/ 	.word	0x00010940
        /*0f58*/ 	.word	0x00000000
        /*0f5c*/ 	.word	0x00000000
        /*0f60*/ 	.short	0x010a
        /*0f62*/ 	.byte	0x3f
	.zero		1


	//   ....[39]....
        /*0f64*/ 	.word	0x00010a20
        /*0f68*/ 	.word	0x0000000d
        /*0f6c*/ 	.word	0x00000048
        /*0f70*/ 	.short	0x010a
        /*0f72*/ 	.byte	0x3f
	.zero		1


	//   ....[40]....
        /*0f74*/ 	.word	0x00010af0
        /*0f78*/ 	.word	0x00000005
        /*0f7c*/ 	.word	0x00000000
        /*0f80*/ 	.short	0x010a
        /*0f82*/ 	.byte	0x3f
	.zero		1


	//   ....[41]....
        /*0f84*/ 	.word	0x00010b40
        /*0f88*/ 	.word	0x00000007
        /*0f8c*/ 	.word	0x00000000
        /*0f90*/ 	.short	0x010a
        /*0f92*/ 	.byte	0x3f
	.zero		1


	//   ....[42]....
        /*0f94*/ 	.word	0x00010b90
        /*0f98*/ 	.word	0x00000006
        /*0f9c*/ 	.word	0x00000000
        /*0fa0*/ 	.short	0x010a
        /*0fa2*/ 	.byte	0x3f
	.zero		1


	//   ....[43]....
        /*0fa4*/ 	.word	0x00010be0
        /*0fa8*/ 	.word	0x00000007
        /*0fac*/ 	.word	0x00000000
        /*0fb0*/ 	.short	0x010a
        /*0fb2*/ 	.byte	0x3f
	.zero		1


	//   ....[44]....
        /*0fb4*/ 	.word	0x00010c30
        /*0fb8*/ 	.word	0x00000006
        /*0fbc*/ 	.word	0x00000000
        /*0fc0*/ 	.short	0x010a
        /*0fc2*/ 	.byte	0x3f
	.zero		1


	//   ....[45]....
        /*0fc4*/ 	.word	0x00010c80
        /*0fc8*/ 	.word	0x00000007
        /*0fcc*/ 	.word	0x00000000
        /*0fd0*/ 	.short	0x010a
        /*0fd2*/ 	.byte	0x3f
	.zero		1


	//   ....[46]....
        /*0fd4*/ 	.word	0x00010cd0
        /*0fd8*/ 	.word	0x00000006
        /*0fdc*/ 	.word	0x00000000
        /*0fe0*/ 	.short	0x010a
        /*0fe2*/ 	.byte	0x3f
	.zero		1


	//   ....[47]....
        /*0fe4*/ 	.word	0x00010d20
        /*0fe8*/ 	.word	0x00000007
        /*0fec*/ 	.word	0x00000000
        /*0ff0*/ 	.short	0x010a
        /*0ff2*/ 	.byte	0x3f
	.zero		1


	//----- nvinfo : EIATTR_NUM_MBARRIERS
	.align		4
.L_30:
        /*0ff4*/ 	.byte	0x03, 0x38
        /*0ff6*/ 	.short	0x0014


	//----- nvinfo : EIATTR_EXIT_INSTR_OFFSETS
	.align		4
        /*0ff8*/ 	.byte	0x04, 0x1c
        /*0ffa*/ 	.short	(.L_32 - .L_31)


	//   ....[0]....
.L_31:
        /*0ffc*/ 	.word	0x00000aa0


	//   ....[1]....
        /*1000*/ 	.word	0x00001330


	//   ....[2]....
        /*1004*/ 	.word	0x0000ef80


	//   ....[3]....
        /*1008*/ 	.word	0x0000f510


	//   ....[4]....
        /*100c*/ 	.word	0x000108b0


	//----- nvinfo : EIATTR_MAX_THREADS
	.align		4
.L_32:
        /*1010*/ 	.byte	0x04, 0x05
        /*1012*/ 	.short	(.L_34 - .L_33)
.L_33:
        /*1014*/ 	.word	0x00000180
        /*1018*/ 	.word	0x00000001
        /*101c*/ 	.word	0x00000001


	//----- nvinfo : EIATTR_CRS_STACK_SIZE
	.align		4
.L_34:
        /*1020*/ 	.byte	0x04, 0x1e
        /*1022*/ 	.short	(.L_36 - .L_35)
.L_35:
        /*1024*/ 	.word	0x00000000


	//----- nvinfo : EIATTR_CBANK_PARAM_SIZE
	.align		4
.L_36:
        /*1028*/ 	.byte	0x03, 0x19
        /*102a*/ 	.short	0x0470


	//----- nvinfo : EIATTR_PARAM_CBANK
	.align		4
        /*102c*/ 	.byte	0x04, 0x0a
        /*102e*/ 	.short	(.L_38 - .L_37)
	.align		4
.L_37:
        /*1030*/ 	.word	index@(.nv.constant0._ZN7cutlass13device_kernelINS_4gemm6kernel13GemmUniversalIN4cute5tupleIJiiiiEEENS1_10collective13CollectiveMmaINS1_37MainloopSm90TmaGmmaWarpSpecializedFP8ILi9ENS5_IJNS4_1CILi2EEENSA_ILi1EEESC_EEENS1_35KernelTmaWarpSpecializedCooperativeEEENS5_IJNSA_ILi256EEENSA_ILi128EEENSA_ILi64EEEEEENS_12float_e4m3_tENS5_IJlSC_lEEESK_SL_NS4_8TiledMMAINS4_8MMA_AtomIJNS4_4SM904GMMA31MMA_64x128x32_F32E4M3E4M3_SS_TNILNSP_7ScaleInE1ELSR_1EEEEEENS4_6LayoutISD_NS5_IJSC_NSA_ILi0EEESV_EEEEENS5_IJNS4_10UnderscoreESY_SY_EEEEENS4_13SM90_TMA_LOADENS4_14ComposedLayoutINS4_7SwizzleILi2ELi4ELi3EEENS4_18smem_ptr_flag_bitsILi8EEENSU_INS5_IJNSA_ILi8EEESI_EEENS5_IJSI_SC_EEEEEEEvNS4_8identityENS4_23SM90_TMA_LOAD_MULTICASTES1B_vS1C_EENS_8epilogue10collective6detail29Sm90TmaWarpSpecializedAdapterINS1G_15DefaultEpilogueISK_SL_SL_NS1F_6thread17LinearCombinationISK_Li1EffLNS1K_9ScaleType4KindE0ELNS_15FloatRoundStyleE2ESK_EENS1_15EpilogueDefaultEEEEEvvEEEEvNT_6ParamsE)
        /*1034*/ 	.short	0x0210
        /*1036*/ 	.short	0x0470


	//----- nvinfo : EIATTR_SW_WAR
	.align		4
.L_38:
        /*1038*/ 	.byte	0x04, 0x36
        /*103a*/ 	.short	(.L_40 - .L_39)
.L_39:
        /*103c*/ 	.word	0x00000008
.L_40:


//--------------------- .nv.callgraph             --------------------------
	.section	.nv.callgraph,"",@"SHT_CUDA_CALLGRAPH"
	.align	4
	.sectionentsize	8
	.align		4
        /*0000*/ 	.word	0x00000000
	.align		4
        /*0004*/ 	.word	0xffffffff
	.align		4
        /*0008*/ 	.word	0x00000000
	.align		4
        /*000c*/ 	.word	0xfffffffe
	.align		4
        /*0010*/ 	.word	0x00000000
	.align		4
        /*0014*/ 	.word	0xfffffffd
	.align		4
        /*0018*/ 	.word	0x00000000
	.align		4
        /*001c*/ 	.word	0xfffffffc


//--------------------- .nv.constant4             --------------------------
	.section	.nv.constant4,"a",@progbits
	.align	8
	.align		8
.nv.constant4:
        /*0000*/ 	.dword	_ZN40_INTERNAL_a5c36090_4_k_cu_13c0d434_285404cuda3std3__45__cpo5beginE
	.align		8
        /*0008*/ 	.dword	_ZN40_INTERNAL_a5c36090_4_k_cu_13c0d434_285404cuda3std3__45__cpo3endE
	.align		8
        /*0010*/ 	.dword	_ZN40_INTERNAL_a5c36090_4_k_cu_13c0d434_285404cuda3std3__45__cpo6cbeginE
	.align		8
        /*0018*/ 	.dword	_ZN40_INTERNAL_a5c36090_4_k_cu_13c0d434_285404cuda3std3__45__cpo4cendE
	.align		8
        /*0020*/ 	.dword	_ZN40_INTERNAL_a5c36090_4_k_cu_13c0d434_285404cuda3std3__442_GLOBAL__N__a5c36090_4_k_cu_13c0d434_285406ignoreE
	.align		8
        /*0028*/ 	.dword	_ZN40_INTERNAL_a5c36090_4_k_cu_13c0d434_285404cuda3std3__419piecewise_constructE
	.align		8
        /*0030*/ 	.dword	_ZN40_INTERNAL_a5c36090_4_k_cu_13c0d434_285404cuda3std3__48in_placeE
	.align		8
        /*0038*/ 	.dword	_ZN40_INTERNAL_a5c36090_4_k_cu_13c0d434_285404cuda3std6ranges3__45__cpo4swapE
	.align		8
        /*0040*/ 	.dword	_ZN40_INTERNAL_a5c36090_4_k_cu_13c0d434_285404cuda3std6ranges3__45__cpo9iter_moveE
	.align		8
        /*0048*/ 	.dword	_ZN40_INTERNAL_a5c36090_4_k_cu_13c0d434_285404cute7productE
	.align		8
        /*0050*/ 	.dword	_ZN40_INTERNAL_a5c36090_4_k_cu_13c0d434_285404cute1_E


//--------------------- .text._ZN7cutlass13device_kernelINS_4gemm6kernel13GemmUniversalIN4cute5tupleIJiiiiEEENS1_10collective13CollectiveMmaINS1_37MainloopSm90TmaGmmaWarpSpecializedFP8ILi9ENS5_IJNS4_1CILi2EEENSA_ILi1EEESC_EEENS1_35KernelTmaWarpSpecializedCooperativeEEENS5_IJNSA_ILi256EEENSA_ILi128EEENSA_ILi64EEEEEENS_12float_e4m3_tENS5_IJlSC_lEEESK_SL_NS4_8TiledMMAINS4_8MMA_AtomIJNS4_4SM904GMMA31MMA_64x128x32_F32E4M3E4M3_SS_TNILNSP_7ScaleInE1ELSR_1EEEEEENS4_6LayoutISD_NS5_IJSC_NSA_ILi0EEESV_EEEEENS5_IJNS4_10UnderscoreESY_SY_EEEEENS4_13SM90_TMA_LOADENS4_14ComposedLayoutINS4_7SwizzleILi2ELi4ELi3EEENS4_18smem_ptr_flag_bitsILi8EEENSU_INS5_IJNSA_ILi8EEESI_EEENS5_IJSI_SC_EEEEEEEvNS4_8identityENS4_23SM90_TMA_LOAD_MULTICASTES1B_vS1C_EENS_8epilogue10collective6detail29Sm90TmaWarpSpecializedAdapterINS1G_15DefaultEpilogueISK_SL_SL_NS1F_6thread17LinearCombinationISK_Li1EffLNS1K_9ScaleType4KindE0ELNS_15FloatRoundStyleE2ESK_EENS1_15EpilogueDefaultEEEEEvvEEEEvNT_6ParamsE --------------------------
	.section	.text._ZN7cutlass13device_kernelINS_4gemm6kernel13GemmUniversalIN4cute5tupleIJiiiiEEENS1_10collective13CollectiveMmaINS1_37MainloopSm90TmaGmmaWarpSpecializedFP8ILi9ENS5_IJNS4_1CILi2EEENSA_ILi1EEESC_EEENS1_35KernelTmaWarpSpecializedCooperativeEEENS5_IJNSA_ILi256EEENSA_ILi128EEENSA_ILi64EEEEEENS_12float_e4m3_tENS5_IJlSC_lEEESK_SL_NS4_8TiledMMAINS4_8MMA_AtomIJNS4_4SM904GMMA31MMA_64x128x32_F32E4M3E4M3_SS_TNILNSP_7ScaleInE1ELSR_1EEEEEENS4_6LayoutISD_NS5_IJSC_NSA_ILi0EEESV_EEEEENS5_IJNS4_10UnderscoreESY_SY_EEEEENS4_13SM90_TMA_LOADENS4_14ComposedLayoutINS4_7SwizzleILi2ELi4ELi3EEENS4_18smem_ptr_flag_bitsILi8EEENSU_INS5_IJNSA_ILi8EEESI_EEENS5_IJSI_SC_EEEEEEEvNS4_8identityENS4_23SM90_TMA_LOAD_MULTICASTES1B_vS1C_EENS_8epilogue10collective6detail29Sm90TmaWarpSpecializedAdapterINS1G_15DefaultEpilogueISK_SL_SL_NS1F_6thread17LinearCombinationISK_Li1EffLNS1K_9ScaleType4KindE0ELNS_15FloatRoundStyleE2ESK_EENS1_15EpilogueDefaultEEEEEvvEEEEvNT_6ParamsE,"ax",@progbits
	.align	128
.text._ZN7cutlass13device_kernelINS_4gemm6kernel13GemmUniversalIN4cute5tupleIJiiiiEEENS1_10collective13CollectiveMmaINS1_37MainloopSm90TmaGmmaWarpSpecializedFP8ILi9ENS5_IJNS4_1CILi2EEENSA_ILi1EEESC_EEENS1_35KernelTmaWarpSpecializedCooperativeEEENS5_IJNSA_ILi256EEENSA_ILi128EEENSA_ILi64EEEEEENS_12float_e4m3_tENS5_IJlSC_lEEESK_SL_NS4_8TiledMMAINS4_8MMA_AtomIJNS4_4SM904GMMA31MMA_64x128x32_F32E4M3E4M3_SS_TNILNSP_7ScaleInE1ELSR_1EEEEEENS4_6LayoutISD_NS5_IJSC_NSA_ILi0EEESV_EEEEENS5_IJNS4_10UnderscoreESY_SY_EEEEENS4_13SM90_TMA_LOADENS4_14ComposedLayoutINS4_7SwizzleILi2ELi4ELi3EEENS4_18smem_ptr_flag_bitsILi8EEENSU_INS5_IJNSA_ILi8EEESI_EEENS5_IJSI_SC_EEEEEEEvNS4_8identityENS4_23SM90_TMA_LOAD_MULTICASTES1B_vS1C_EENS_8epilogue10collective6detail29Sm90TmaWarpSpecializedAdapterINS1G_15DefaultEpilogueISK_SL_SL_NS1F_6thread17LinearCombinationISK_Li1EffLNS1K_9ScaleType4KindE0ELNS_15FloatRoundStyleE2ESK_EENS1_15EpilogueDefaultEEEEEvvEEEEvNT_6ParamsE:
        .type           _ZN7cutlass13device_kernelINS_4gemm6kernel13GemmUniversalIN4cute5tupleIJiiiiEEENS1_10collective13CollectiveMmaINS1_37MainloopSm90TmaGmmaWarpSpecializedFP8ILi9ENS5_IJNS4_1CILi2EEENSA_ILi1EEESC_EEENS1_35KernelTmaWarpSpecializedCooperativeEEENS5_IJNSA_ILi256EEENSA_ILi128EEENSA_ILi64EEEEEENS_12float_e4m3_tENS5_IJlSC_lEEESK_SL_NS4_8TiledMMAINS4_8MMA_AtomIJNS4_4SM904GMMA31MMA_64x128x32_F32E4M3E4M3_SS_TNILNSP_7ScaleInE1ELSR_1EEEEEENS4_6LayoutISD_NS5_IJSC_NSA_ILi0EEESV_EEEEENS5_IJNS4_10UnderscoreESY_SY_EEEEENS4_13SM90_TMA_LOADENS4_14ComposedLayoutINS4_7SwizzleILi2ELi4ELi3EEENS4_18smem_ptr_flag_bitsILi8EEENSU_INS5_IJNSA_ILi8EEESI_EEENS5_IJSI_SC_EEEEEEEvNS4_8identityENS4_23SM90_TMA_LOAD_MULTICASTES1B_vS1C_EENS_8epilogue10collective6detail29Sm90TmaWarpSpecializedAdapterINS1G_15DefaultEpilogueISK_SL_SL_NS1F_6thread17LinearCombinationISK_Li1EffLNS1K_9ScaleType4KindE0ELNS_15FloatRoundStyleE2ESK_EENS1_15EpilogueDefaultEEEEEvvEEEEvNT_6ParamsE,@function
        .size           _ZN7cutlass13device_kernelINS_4gemm6kernel13GemmUniversalIN4cute5tupleIJiiiiEEENS1_10collective13CollectiveMmaINS1_37MainloopSm90TmaGmmaWarpSpecializedFP8ILi9ENS5_IJNS4_1CILi2EEENSA_ILi1EEESC_EEENS1_35KernelTmaWarpSpecializedCooperativeEEENS5_IJNSA_ILi256EEENSA_ILi128EEENSA_ILi64EEEEEENS_12float_e4m3_tENS5_IJlSC_lEEESK_SL_NS4_8TiledMMAINS4_8MMA_AtomIJNS4_4SM904GMMA31MMA_64x128x32_F32E4M3E4M3_SS_TNILNSP_7ScaleInE1ELSR_1EEEEEENS4_6LayoutISD_NS5_IJSC_NSA_ILi0EEESV_EEEEENS5_IJNS4_10UnderscoreESY_SY_EEEEENS4_13SM90_TMA_LOADENS4_14ComposedLayoutINS4_7SwizzleILi2ELi4ELi3EEENS4_18smem_ptr_flag_bitsILi8EEENSU_INS5_IJNSA_ILi8EEESI_EEENS5_IJSI_SC_EEEEEEEvNS4_8identityENS4_23SM90_TMA_LOAD_MULTICASTES1B_vS1C_EENS_8epilogue10collective6detail29Sm90TmaWarpSpecializedAdapterINS1G_15DefaultEpilogueISK_SL_SL_NS1F_6thread17LinearCombinationISK_Li1EffLNS1K_9ScaleType4KindE0ELNS_15FloatRoundStyleE2ESK_EENS1_15EpilogueDefaultEEEEEvvEEEEvNT_6ParamsE,(.L_x_345 - _ZN7cutlass13device_kernelINS_4gemm6kernel13GemmUniversalIN4cute5tupleIJiiiiEEENS1_10collective13CollectiveMmaINS1_37MainloopSm90TmaGmmaWarpSpecializedFP8ILi9ENS5_IJNS4_1CILi2EEENSA_ILi1EEESC_EEENS1_35KernelTmaWarpSpecializedCooperativeEEENS5_IJNSA_ILi256EEENSA_ILi128EEENSA_ILi64EEEEEENS_12float_e4m3_tENS5_IJlSC_lEEESK_SL_NS4_8TiledMMAINS4_8MMA_AtomIJNS4_4SM904GMMA31MMA_64x128x32_F32E4M3E4M3_SS_TNILNSP_7ScaleInE1ELSR_1EEEEEENS4_6LayoutISD_NS5_IJSC_NSA_ILi0EEESV_EEEEENS5_IJNS4_10UnderscoreESY_SY_EEEEENS4_13SM90_TMA_LOADENS4_14ComposedLayoutINS4_7SwizzleILi2ELi4ELi3EEENS4_18smem_ptr_flag_bitsILi8EEENSU_INS5_IJNSA_ILi8EEESI_EEENS5_IJSI_SC_EEEEEEEvNS4_8identityENS4_23SM90_TMA_LOAD_MULTICASTES1B_vS1C_EENS_8epilogue10collective6detail29Sm90TmaWarpSpecializedAdapterINS1G_15DefaultEpilogueISK_SL_SL_NS1F_6thread17LinearCombinationISK_Li1EffLNS1K_9ScaleType4KindE0ELNS_15FloatRoundStyleE2ESK_EENS1_15EpilogueDefaultEEEEEvvEEEEvNT_6ParamsE)
        .other          _ZN7cutlass13device_kernelINS_4gemm6kernel13GemmUniversalIN4cute5tupleIJiiiiEEENS1_10collective13CollectiveMmaINS1_37MainloopSm90TmaGmmaWarpSpecializedFP8ILi9ENS5_IJNS4_1CILi2EEENSA_ILi1EEESC_EEENS1_35KernelTmaWarpSpecializedCooperativeEEENS5_IJNSA_ILi256EEENSA_ILi128EEENSA_ILi64EEEEEENS_12float_e4m3_tENS5_IJlSC_lEEESK_SL_NS4_8TiledMMAINS4_8MMA_AtomIJNS4_4SM904GMMA31MMA_64x128x32_F32E4M3E4M3_SS_TNILNSP_7ScaleInE1ELSR_1EEEEEENS4_6LayoutISD_NS5_IJSC_NSA_ILi0EEESV_EEEEENS5_IJNS4_10UnderscoreESY_SY_EEEEENS4_13SM90_TMA_LOADENS4_14ComposedLayoutINS4_7SwizzleILi2ELi4ELi3EEENS4_18smem_ptr_flag_bitsILi8EEENSU_INS5_IJNSA_ILi8EEESI_EEENS5_IJSI_SC_EEEEEEEvNS4_8identityENS4_23SM90_TMA_LOAD_MULTICASTES1B_vS1C_EENS_8epilogue10collective6detail29Sm90TmaWarpSpecializedAdapterINS1G_15DefaultEpilogueISK_SL_SL_NS1F_6thread17LinearCombinationISK_Li1EffLNS1K_9ScaleType4KindE0ELNS_15FloatRoundStyleE2ESK_EENS1_15EpilogueDefaultEEEEEvvEEEEvNT_6ParamsE,@"STO_CUDA_ENTRY STV_DEFAULT"
_ZN7cutlass13device_kernelINS_4gemm6kernel13GemmUniversalIN4cute5tupleIJiiiiEEENS1_10collective13CollectiveMmaINS1_37MainloopSm90TmaGmmaWarpSpecializedFP8ILi9ENS5_IJNS4_1CILi2EEENSA_ILi1EEESC_EEENS1_35KernelTmaWarpSpecializedCooperativeEEENS5_IJNSA_ILi256EEENSA_ILi128EEENSA_ILi64EEEEEENS_12float_e4m3_tENS5_IJlSC_lEEESK_SL_NS4_8TiledMMAINS4_8MMA_AtomIJNS4_4SM904GMMA31MMA_64x128x32_F32E4M3E4M3_SS_TNILNSP_7ScaleInE1ELSR_1EEEEEENS4_6LayoutISD_NS5_IJSC_NSA_ILi0EEESV_EEEEENS5_IJNS4_10UnderscoreESY_SY_EEEEENS4_13SM90_TMA_LOADENS4_14ComposedLayoutINS4_7SwizzleILi2ELi4ELi3EEENS4_18smem_ptr_flag_bitsILi8EEENSU_INS5_IJNSA_ILi8EEESI_EEENS5_IJSI_SC_EEEEEEEvNS4_8identityENS4_23SM90_TMA_LOAD_MULTICASTES1B_vS1C_EENS_8epilogue10collective6detail29Sm90TmaWarpSpecializedAdapterINS1G_15DefaultEpilogueISK_SL_SL_NS1F_6thread17LinearCombinationISK_Li1EffLNS1K_9ScaleType4KindE0ELNS_15FloatRoundStyleE2ESK_EENS1_15EpilogueDefaultEEEEEvvEEEEvNT_6ParamsE:
[----:B------:R-:W0:Y:S02]  /*0000*/  LDC R1, c[0x0][0x28] ;  /* 0x00000a00ff017b82 */ /* 0x000e240000000800 */
[----:B0-----:R-:W-:Y:S01]  /*0010*/  VIADD R1, R1, 0xfffffef8 ;  /* 0xfffffef801017836 */ /* 0x001fe20000000000 */
[----:B------:R-:W0:Y:S01]  /*0020*/  S2R R4, SR_TID.X ;  /* 0x0000000000047919 */ /* 0x000e220000002100 */
[----:B------:R-:W-:Y:S01]  /*0030*/  ELECT P0, URZ, PT ;  /* 0x00000000003f782f */ /* 0x000fe20003800000 */
[----:B------:R-:W-:Y:S01]  /*0040*/  BSSY B0, `(.L_x_0) ;  /* 0x0000015000007945 */ /* 0x000fe20003800000 */
[--C-:B0-----:R-:W-:Y:S02]  /*0050*/  SHF.R.U32.HI R0, RZ, 0x5, R4.reuse ;  /* 0x00000005ff007819 */ /* 0x101fe40000011604 */
[----:B------:R-:W-:-:S03]  /*0060*/  SHF.R.U32.HI R2, RZ, 0x7, R4 ;  /* 0x00000007ff027819 */ /* 0x000fc60000011604 */
[----:B------:R-:W0:Y:S04]  /*0070*/  SHFL.IDX PT, R3, R0, RZ, 0x1f ;  /* 0x00001fff00037589 */ /* 0x000e2800000e0000 */
[----:B------:R-:W1:Y:S01]  /*0080*/  SHFL.IDX PT, R2, R2, RZ, 0x1f ;  /* 0x00001fff02027589 */ /* 0x000e6200000e0000 */
[----:B0-----:R-:W-:Y:S02]  /*0090*/  R2UR UR4, R3 ;  /* 0x00000000030472ca */ /* 0x001fe400000e0000 */
[----:B-1----:R-:W-:-:S11]  /*00a0*/  R2UR UR6, R2 ;  /* 0x00000000020672ca */ /* 0x002fd600000e0000 */
[----:B------:R-:W-:Y:S02]  /*00b0*/  USHF.R.S32.HI UR5, URZ, 0x1f, UR4 ;  /* 0x0000001f3f057899 */ /* 0x000fe40008011404 */
[----:B------:R-:W-:Y:S02]  /*00c0*/  ISETP.NE.OR P0, PT, RZ, UR4, !P0 ;  /* 0x00000004ff007c0c */ /* 0x000fe4000c705670 */
[----:B------:R-:W-:-:S04]  /*00d0*/  ULEA.HI UR5, UR5, UR4, URZ, 0x2 ;  /* 0x0000000405057291 */ /* 0x000fc8000f8f103f */
[----:B------:R-:W-:-:S04]  /*00e0*/  ULOP3.LUT UR5, UR5, 0xfffffffc, URZ, 0xc0, !UPT ;  /* 0xfffffffc05057892 */ /* 0x000fc8000f8ec03f */
[----:B------:R-:W-:-:S03]  /*00f0*/  UIADD3 UR8, UR4, -UR5, URZ ;  /* 0x8000000504087290 */ /* 0x000fc6000fffe03f */
[----:B------:R-:W-:Y:S09]  /*0100*/  @P0 BRA `(.L_x_1) ;  /* 0x0000000000200947 */ /* 0x000ff20003800000 */
[----:B------:R-:W-:Y:S02]  /*0110*/  ULDC.64 UR4, c[0x0][0x198] ;  /* 0x0000660000047ab9 */ /* 0x000fe40000000a00 */
[----:B------:R-:W-:Y:S02]  /*0120*/  UIADD3 UR10, UP0, UR4, 0xf0, URZ ;  /* 0x000000f0040a7890 */ /* 0x000fe4000ff1e03f */
[----:B------:R-:W-:Y:S02]  /*0130*/  UIADD3 UR4, UP1, UR4, 0x1f0, URZ ;  /* 0x000001f004047890 */ /* 0x000fe4000ff3e03f */
[----:B------:R-:W-:Y:S02]  /*0140*/  UIADD3.X UR11, URZ, UR5, URZ, UP0, !UPT ;  /* 0x000000053f0b7290 */ /* 0x000fe400087fe43f */
[----:B------:R-:W-:-:S07]  /*0150*/  UIADD3.X UR5, URZ, UR5, URZ, UP1, !UPT ;  /* 0x000000053f057290 */ /* 0x000fce0008ffe43f */
[----:B------:R0:W-:Y:S02]  /*0160*/  UTMACCTL.PF [UR10] ;  /* 0x000000000a0079b9 */ /* 0x0001e40008040000 */
[----:B------:R0:W-:Y:S02]  /*0170*/  UTMACCTL.PF [UR4] ;  /* 0x00000000040079b9 */ /* 0x0001e40008040000 */
[----:B0-----:R-:W-:Y:S01]  /*0180*/  NOP ;  /* 0x0000000000007918 */ /* 0x001fe20000000000 */
.L_x_1:
[----:B------:R-:W-:Y:S05]  /*0190*/  BSYNC B0 ;  /* 0x0000000000007941 */ /* 0x000fea0003800000 */
.L_x_0:
[----:B------:R-:W0:Y:S01]  /*01a0*/  SHFL.IDX PT, R3, R0, RZ, 0x1f ;  /* 0x00001fff00037589 */ /* 0x000e2200000e0000 */
[----:B------:R-:W-:Y:S01]  /*01b0*/  UISETP.NE.AND UP0, UPT, UR8, 0x3, UPT ;  /* 0x000000030800788c */ /* 0x000fe2000bf05270 */
[----:B------:R-:W-:Y:S01]  /*01c0*/  ISETP.NE.AND P1, PT, RZ, UR6, PT ;  /* 0x00000006ff007c0c */ /* 0x000fe2000bf25270 */
[----:B------:R-:W-:Y:S02]  /*01d0*/  UIADD3 UR10, UR6, -0x1, URZ ;  /* 0xffffffff060a7890 */ /* 0x000fe4000fffe03f */
[----:B------:R-:W-:Y:S02]  /*01e0*/  UISETP.EQ.OR UP0, UPT, UR8, URZ, !UP0 ;  /* 0x0000003f0800728c */ /* 0x000fe4000c702670 */
[----:B------:R-:W-:Y:S02]  /*01f0*/  UISETP.GE.U32.AND UP1, UPT, UR10, 0x2, UPT ;  /* 0x000000020a00788c */ /* 0x000fe4000bf26070 */
[----:B------:R-:W-:-:S04]  /*0200*/  UISETP.EQ.AND UP0, UPT, UR6, URZ, UP0 ;  /* 0x0000003f0600728c */ /* 0x000fc80008702270 */
[----:B------:R-:W-:-:S04]  /*0210*/  USEL UR13, URZ, 0x1, !UP0 ;  /* 0x000000013f0d7887 */ /* 0x000fc8000c000000 */
[----:B------:R-:W-:Y:S01]  /*0220*/  USEL UR13, UR13, 0x2, UP1 ;  /* 0x000000020d0d7887 */ /* 0x000fe20008800000 */
[----:B0-----:R-:W-:-:S13]  /*0230*/  ISETP.NE.AND P0, PT, R3, RZ, PT ;  /* 0x000000ff0300720c */ /* 0x001fda0003f05270 */
[----:B------:R-:W-:Y:S05]  /*0240*/  @P0 BRA `(.L_x_2) ;  /* 0x00000000008c0947 */ /* 0x000fea0003800000 */
[----:B------:R-:W-:Y:S01]  /*0250*/  ELECT P0, URZ, PT ;  /* 0x00000000003f782f */ /* 0x000fe20003800000 */
[----:B------:R-:W-:-:S12]  /*0260*/  BSSY B0, `(.L_x_2) ;  /* 0x0000021000007945 */ /* 0x000fd80003800000 */
[----:B------:R-:W-:Y:S05]  /*0270*/  @!P0 BRA `(.L_x_3) ;  /* 0x00000000007c8947 */ /* 0x000fea0003800000 */
[----:B------:R-:W0:Y:S01]  /*0280*/  S2UR UR9, SR_CgaCtaId ;  /* 0x00000000000979c3 */ /* 0x000e220000008800 */
[----:B------:R-:W-:Y:S01]  /*0290*/  UMOV UR4, 0x400 ;  /* 0x0000040000047882 */ /* 0x000fe20000000000 */
[----:B------:R-:W-:Y:S01]  /*02a0*/  UMOV UR5, 0x1 ;  /* 0x0000000100057882 */ /* 0x000fe20000000000 */
[----:B------:R-:W-:Y:S02]  /*02b0*/  UMOV UR6, 0x4 ;  /* 0x0000000400067882 */ /* 0x000fe40000000000 */
[----:B------:R-:W-:-:S04]  /*02c0*/  UIADD3 UR6, -UR6, 0x100000, URZ ;  /* 0x0010000006067890 */ /* 0x000fc8000fffe13f */
[----:B------:R-:W-:Y:S02]  /*02d0*/  USHF.L.U32 UR7, UR6, 0xb, URZ ;  /* 0x0000000b06077899 */ /* 0x000fe4000800063f */
[----:B------:R-:W-:Y:S02]  /*02e0*/  USHF.L.U32 UR6, UR6, 0x1, URZ ;  /* 0x0000000106067899 */ /* 0x000fe4000800063f */
[----:B0-----:R-:W-:Y:S02]  /*02f0*/  ULEA UR9, UR9, UR4, 0x18 ;  /* 0x0000000409097291 */ /* 0x001fe4000f8ec03f */
[----:B------:R-:W-:-:S04]  /*0300*/  UIADD3 UR4, -UR5, 0x100000, URZ ;  /* 0x0010000005047890 */ /* 0x000fc8000fffe13f */
[----:B------:R-:W-:Y:S02]  /*0310*/  USHF.L.U32 UR5, UR4, 0xb, URZ ;  /* 0x0000000b04057899 */ /* 0x000fe4000800063f */
[----:B------:R-:W-:Y:S01]  /*0320*/  USHF.L.U32 UR4, UR4, 0x1, URZ ;  /* 0x0000000104047899 */ /* 0x000fe2000800063f */
[----:B------:R-:W0:Y:S11]  /*0330*/  FENCE.VIEW.ASYNC.S ;  /* 0x00000000000073c6 */ /* 0x000e360000000000 */
[----:B0-----:R0:W1:Y:S01]  /*0340*/  SYNCS.EXCH.64 URZ, [UR9], UR4 ;  /* 0x00000004093f75b2 */ /* 0x0010620008000100 */
[----:B------:R0:W2:Y:S01]  /*0350*/  SYNCS.EXCH.64 URZ, [UR9+0x48], UR6 ;  /* 0x00004806093f75b2 */ /* 0x0000a20008000100 */
[----:B------:R0:W3:Y:S01]  /*0360*/  SYNCS.EXCH.64 URZ, [UR9+0x8], UR4 ;  /* 0x00000804093f75b2 */ /* 0x0000e20008000100 */
[----:B------:R0:W4:Y:S01]  /*0370*/  SYNCS.EXCH.64 URZ, [UR9+0x50], UR6 ;  /* 0x00005006093f75b2 */ /* 0x0001220008000100 */
[----:B------:R0:W0:Y:S01]  /*0380*/  SYNCS.EXCH.64 URZ, [UR9+0x10], UR4 ;  /* 0x00001004093f75b2 */ /* 0x0000220008000100 */
        /* <DEDUP_REMOVED lines=13> */
[----:B------:R-:W-:Y:S01]  /*0460*/  NOP ;  /* 0x0000000000007918 */ /* 0x000fe20000000000 */
.L_x_3:
[----:B0-----:R-:W-:Y:S05]  /*0470*/  BSYNC B0 ;  /* 0x0000000000007941 */ /* 0x001fea0003800000 */
.L_x_2:
[----:B------:R-:W-:Y:S01]  /*0480*/  SHF.R.S32.HI R2, RZ, 0x1f, R4 ;  /* 0x0000001fff027819 */ /* 0x000fe20000011404 */
[----:B------:R-:W0:Y:S01]  /*0490*/  SHFL.IDX PT, R0, R0, RZ, 0x1f ;  /* 0x00001fff00007589 */ /* 0x000e2200000e0000 */
[----:B------:R-:W5:Y:S01]  /*04a0*/  S2UR UR9, SR_CTAID.X ;  /* 0x00000000000979c3 */ /* 0x000f620000002500 */
[----:B------:R-:W-:Y:S02]  /*04b0*/  ELECT P0, URZ, PT ;  /* 0x00000000003f782f */ /* 0x000fe40003800000 */
[----:B------:R-:W-:Y:S01]  /*04c0*/  LEA.HI R2, R2, R4, RZ, 0x7 ;  /* 0x0000000402027211 */ /* 0x000fe200078f38ff */
[----:B------:R-:W-:Y:S01]  /*04d0*/  ULDC UR4, c[0x0][0x150] ;  /* 0x0000540000047ab9 */ /* 0x000fe20000000800 */
[----:B------:R-:W-:Y:S01]  /*04e0*/  SHF.R.S32.HI R6, RZ, 0x1f, R3 ;  /* 0x0000001fff067819 */ /* 0x000fe20000011403 */
[----:B------:R-:W-:Y:S01]  /*04f0*/  NOP ;  /* 0x0000000000007918 */ /* 0x000fe20000000000 */
[----:B------:R-:W-:Y:S01]  /*0500*/  LOP3.LUT R2, R2, 0xffffff80, RZ, 0xc0, !PT ;  /* 0xffffff8002027812 */ /* 0x000fe200078ec0ff */
[----:B------:R-:W-:Y:S01]  /*0510*/  NOP ;  /* 0x0000000000007918 */ /* 0x000fe20000000000 */
[----:B------:R-:W-:Y:S01]  /*0520*/  LEA.HI R6, R6, R3, RZ, 0x2 ;  /* 0x0000000306067211 */ /* 0x000fe200078f10ff */
[----:B------:R-:W1:Y:S02]  /*0530*/  LDC R8, c[0x0][0x144] ;  /* 0x00005100ff087b82 */ /* 0x000e640000000800 */
[----:B------:R-:W-:Y:S01]  /*0540*/  IMAD.IADD R4, R4, 0x1, -R2 ;  /* 0x0000000104047824 */ /* 0x000fe200078e0a02 */
[----:B------:R-:W-:Y:S01]  /*0550*/  LOP3.LUT R6, R6, 0x3ffffffc, RZ, 0xc0, !PT ;  /* 0x3ffffffc06067812 */ /* 0x000fe200078ec0ff */
[----:B------:R-:W2:Y:S03]  /*0560*/  S2R R2, SR_CTAID.Y ;  /* 0x0000000000027919 */ /* 0x000ea60000002600 */
[----:B------:R-:W-:Y:S01]  /*0570*/  SHF.R.S32.HI R5, RZ, 0x1f, R4 ;  /* 0x0000001fff057819 */ /* 0x000fe20000011404 */
[----:B------:R-:W-:Y:S01]  /*0580*/  IMAD.IADD R6, R3, 0x1, -R6 ;  /* 0x0000000103067824 */ /* 0x000fe200078e0a06 */
[----:B------:R-:W3:Y:S02]  /*0590*/  LDC R11, c[0x0][0x148] ;  /* 0x00005200ff0b7b82 */ /* 0x000ee40000000800 */
[----:B------:R-:W-:-:S02]  /*05a0*/  LEA.HI R5, R5, R4, RZ, 0x3 ;  /* 0x0000000405057211 */ /* 0x000fc400078f18ff */
[----:B0-----:R-:W-:Y:S02]  /*05b0*/  ISETP.NE.OR P0, PT, R0, RZ, !P0 ;  /* 0x000000ff0000720c */ /* 0x001fe40004705670 */
[--C-:B------:R-:W-:Y:S02]  /*05c0*/  SHF.R.S32.HI R0, RZ, 0x3, R5.reuse ;  /* 0x00000003ff007819 */ /* 0x100fe40000011405 */
[----:B------:R-:W-:Y:S02]  /*05d0*/  SHF.R.S32.HI R5, RZ, 0x1f, R5 ;  /* 0x0000001fff057819 */ /* 0x000fe40000011405 */
[----:B-----5:R-:W-:Y:S02]  /*05e0*/  I2FP.F32.U32 R7, UR9 ;  /* 0x0000000900077c45 */ /* 0x020fe40008201000 */
[----:B------:R-:W-:-:S03]  /*05f0*/  LEA.HI R5, R5, R0, RZ, 0x2 ;  /* 0x0000000005057211 */ /* 0x000fc600078f10ff */
[----:B------:R-:W-:Y:S01]  /*0600*/  FMUL R7, R7, UR4 ;  /* 0x0000000407077c20 */ /* 0x000fe20008400000 */
[----:B------:R-:W-:Y:S01]  /*0610*/  LOP3.LUT R5, R5, 0xfffffffc, RZ, 0xc0, !PT ;  /* 0xfffffffc05057812 */ /* 0x000fe200078ec0ff */
[----:B------:R-:W-:Y:S01]  /*0620*/  VOTEU.ALL UP0, P0 ;  /* 0x00000000003f7886 */ /* 0x000fe20000000000 */
[----:B------:R-:W-:Y:S01]  /*0630*/  ULDC UR4, c[0x0][0x154] ;  /* 0x0000550000047ab9 */ /* 0x000fe20000000800 */
[----:B------:R-:W-:Y:S02]  /*0640*/  VOTEU.ALL UP1, P0 ;  /* 0x00000000003f7886 */ /* 0x000fe40000020000 */
[----:B------:R-:W0:Y:S01]  /*0650*/  F2I.U32.TRUNC.NTZ R7, R7 ;  /* 0x0000000700077305 */ /* 0x000e22000020f000 */
[----:B------:R-:W-:Y:S01]  /*0660*/  IMAD.IADD R5, R0, 0x1, -R5 ;  /* 0x0000000100057824 */ /* 0x000fe200078e0a05 */
[----:B------:R-:W5:Y:S01]  /*0670*/  @!UP0 S2UR UR7, SR_CgaCtaId ;  /* 0x00000000000789c3 */ /* 0x000f620000008800 */
[----:B------:R-:W-:Y:S02]  /*0680*/  @!UP0 UMOV UR6, 0x400 ;  /* 0x0000040000068882 */ /* 0x000fe40000000000 */
[----:B------:R-:W-:Y:S01]  /*0690*/  IMAD R5, R6, 0x4, R5 ;  /* 0x0000000406057824 */ /* 0x000fe200078e0205 */
[----:B--2---:R-:W-:-:S04]  /*06a0*/  I2FP.F32.U32 R9, R2 ;  /* 0x0000000200097245 */ /* 0x004fc80000201000 */
[----:B------:R-:W-:Y:S01]  /*06b0*/  LEA.HI R0, R5, R5, RZ, 0x1 ;  /* 0x0000000505007211 */ /* 0x000fe200078f08ff */
[----:B------:R-:W-:Y:S01]  /*06c0*/  FMUL R9, R9, UR4 ;  /* 0x0000000409097c20 */ /* 0x000fe20008400000 */
[----:B------:R-:W-:Y:S02]  /*06d0*/  UMOV UR4, 0x20 ;  /* 0x0000002000047882 */ /* 0x000fe40000000000 */
[----:B------:R-:W-:Y:S01]  /*06e0*/  LOP3.LUT R6, R0, 0xfffffffe, RZ, 0xc0, !PT ;  /* 0xfffffffe00067812 */ /* 0x000fe200078ec0ff */
[----:B0-----:R-:W-:Y:S01]  /*06f0*/  IMAD.MOV R13, RZ, RZ, -R7 ;  /* 0x000000ffff0d7224 */ /* 0x001fe200078e0a07 */
[----:B------:R-:W-:-:S04]  /*0700*/  @!UP0 UIADD3 UR4, -UR4, 0x100000, URZ ;  /* 0x0010000004048890 */ /* 0x000fc8000fffe13f */
[----:B------:R-:W-:Y:S02]  /*0710*/  @!UP0 USHF.L.U32 UR5, UR4, 0xb, URZ ;  /* 0x0000000b04058899 */ /* 0x000fe4000800063f */
[----:B------:R-:W-:Y:S01]  /*0720*/  @!UP0 USHF.L.U32 UR4, UR4, 0x1, URZ ;  /* 0x0000000104048899 */ /* 0x000fe2000800063f */
[----:B------:R-:W0:Y:S01]  /*0730*/  F2I.U32.TRUNC.NTZ R9, R9 ;  /* 0x0000000900097305 */ /* 0x000e22000020f000 */
[----:B-1----:R-:W-:Y:S02]  /*0740*/  IMAD R0, R8, R13, UR9 ;  /* 0x0000000908007e24 */ /* 0x002fe4000f8e020d */
[C---:B------:R-:W-:Y:S02]  /*0750*/  IMAD.IADD R7, R5.reuse, 0x1, -R6 ;  /* 0x0000000105077824 */ /* 0x040fe400078e0a06 */
[----:B------:R-:W-:-:S03]  /*0760*/  IMAD.SHL.U32 R6, R5, 0x4, RZ ;  /* 0x0000000405067824 */ /* 0x000fc600078e00ff */
[----:B------:R-:W-:Y:S01]  /*0770*/  ISETP.NE.AND P2, PT, R7, R0, PT ;  /* 0x000000000700720c */ /* 0x000fe20003f45270 */
[----:B-----5:R-:W-:Y:S01]  /*0780*/  @!UP0 ULEA UR6, UR7, UR6, 0x18 ;  /* 0x0000000607068291 */ /* 0x020fe2000f8ec03f */
[----:B------:R-:W-:Y:S01]  /*0790*/  LOP3.LUT R10, R5, 0xc, R6, 0x78, !PT ;  /* 0x0000000c050a7812 */ /* 0x000fe200078e7806 */
[----:B------:R-:W1:Y:S01]  /*07a0*/  LDC R7, c[0x0][0x140] ;  /* 0x00005000ff077b82 */ /* 0x000e620000000800 */
[----:B------:R-:W-:Y:S01]  /*07b0*/  VOTEU.ALL UP0, P0 ;  /* 0x00000000003f7886 */ /* 0x000fe20000000000 */
[----:B------:R-:W-:Y:S01]  /*07c0*/  LOP3.LUT P0, RZ, R4, 0x7, RZ, 0xc0, !PT ;  /* 0x0000000704ff7812 */ /* 0x000fe2000780c0ff */
[----:B0-----:R-:W-:Y:S01]  /*07d0*/  IMAD.MOV R12, RZ, RZ, -R9 ;  /* 0x000000ffff0c7224 */ /* 0x001fe200078e0a09 */
[----:B------:R0:W-:Y:S01]  /*07e0*/  STL [R1+0x7c], R10 ;  /* 0x00007c0a01007387 */ /* 0x0001e20000100800 */
[----:B------:R-:W-:Y:S01]  /*07f0*/  IMAD.MOV.U32 R4, RZ, RZ, 0x1 ;  /* 0x00000001ff047424 */ /* 0x000fe200078e00ff */
[----:B------:R-:W-:Y:S01]  /*0800*/  ISETP.LT.U32.AND P0, PT, R10, 0x2, !P0 ;  /* 0x000000020a00780c */ /* 0x000fe20004701070 */
[----:B---3--:R-:W-:-:S03]  /*0810*/  IMAD R6, R11, R12, R2 ;  /* 0x0000000c0b067224 */ /* 0x008fc600078e0202 */
[----:B------:R-:W-:Y:S01]  /*0820*/  @P2 LEA.HI R5, R10, R10, RZ, 0x1 ;  /* 0x0000000a0a052211 */ /* 0x000fe200078f08ff */
[----:B------:R-:W2:Y:S02]  /*0830*/  FENCE.VIEW.ASYNC.S ;  /* 0x00000000000073c6 */ /* 0x000ea40000000000 */
[----:B--2---:R0:W2:Y:S01]  /*0840*/  @!UP0 SYNCS.EXCH.64 URZ, [UR6+0xa0], UR4 ;  /* 0x0000a004063f85b2 */ /* 0x0040a20008000100 */
[----:B------:R-:W-:-:S04]  /*0850*/  @P2 SHF.R.S32.HI R5, RZ, 0x1, R5 ;  /* 0x00000001ff052819 */ /* 0x000fc80000011405 */
[----:B------:R-:W-:Y:S02]  /*0860*/  @P2 ISETP.NE.AND P3, PT, R5, R6, PT ;  /* 0x000000060500220c */ /* 0x000fe40003f65270 */
[----:B------:R-:W-:Y:S02]  /*0870*/  SEL R5, RZ, 0x1, !P0 ;  /* 0x00000001ff057807 */ /* 0x000fe40004000000 */
[----:B------:R-:W-:Y:S02]  /*0880*/  @P2 SEL R4, RZ, 0x1, P3 ;  /* 0x00000001ff042807 */ /* 0x000fe40001800000 */
[----:B-1----:R-:W-:Y:S02]  /*0890*/  ISETP.EQ.U32.AND P5, PT, R7, 0x1, PT ;  /* 0x000000010700780c */ /* 0x002fe40003fa2070 */
[----:B------:R-:W-:Y:S01]  /*08a0*/  LOP3.LUT R4, R4, R5, RZ, 0xc0, !PT ;  /* 0x0000000504047212 */ /* 0x000fe200078ec0ff */
[----:B------:R0:W1:Y:S01]  /*08b0*/  @!UP1 SYNCS.EXCH.64 URZ, [UR6+0xa8], UR4 ;  /* 0x0000a804063f95b2 */ /* 0x0000620008000100 */
[----:B------:R-:W-:-:S03]  /*08c0*/  NOP ;  /* 0x0000000000007918 */ /* 0x000fc60000000000 */
[----:B------:R0:W-:Y:S06]  /*08d0*/  STL [R1+0x78], R4 ;  /* 0x0000780401007387 */ /* 0x0001ec0000100800 */
[----:B--2---:R-:W-:Y:S05]  /*08e0*/  @!P5 BRA `(.L_x_4) ;  /* 0x000000000008d947 */ /* 0x004fea0003800000 */
[----:B-1--4-:R-:W-:Y:S01]  /*08f0*/  UCGABAR_ARV ;  /* 0x00000000000079c7 */ /* 0x012fe20008000000 */
[----:B------:R-:W-:Y:S05]  /*0900*/  BRA `(.L_x_5) ;  /* 0x0000000000047947 */ /* 0x000fea0003800000 */
.L_x_4:
[----:B-1--4-:R-:W-:Y:S01]  /*0910*/  NOP ;  /* 0x0000000000007918 */ /* 0x012fe20000000000 */
.L_x_5:
[----:B------:R-:W1:Y:S01]  /*0920*/  LDC R3, c[0x0][0x65c] ;  /* 0x00019700ff037b82 */ /* 0x000e620000000800 */
[----:B0-----:R-:W-:Y:S02]  /*0930*/  IMAD.U32 R4, RZ, RZ, UR9 ;  /* 0x00000009ff047e24 */ /* 0x001fe4000f8e00ff */
[----:B------:R-:W-:Y:S01]  /*0940*/  IMAD.MOV.U32 R5, RZ, RZ, RZ ;  /* 0x000000ffff057224 */ /* 0x000fe200078e00ff */
[----:B-1----:R-:W-:-:S13]  /*0950*/  ISETP.NE.AND P4, PT, R3, 0x1, PT ;  /* 0x000000010300780c */ /* 0x002fda0003f85270 */
[----:B------:R-:W0:Y:S01]  /*0960*/  @P4 LDC R7, c[0x0][0x10] ;  /* 0x00000400ff074b82 */ /* 0x000e220000000800 */
[----:B------:R-:W-:Y:S02]  /*0970*/  @P4 IMAD.MOV.U32 R3, RZ, RZ, RZ ;  /* 0x000000ffff034224 */ /* 0x000fe400078e00ff */
[----:B------:R-:W-:-:S05]  /*0980*/  @P4 IMAD.MOV.U32 R13, RZ, RZ, RZ ;  /* 0x000000ffff0d4224 */ /* 0x000fca00078e00ff */
[----:B------:R-:W1:Y:S01]  /*0990*/  @!P4 LDC R9, c[0x0][0xc] ;  /* 0x00000300ff09cb82 */ /* 0x000e620000000800 */
[----:B0-----:R-:W-:-:S04]  /*09a0*/  @P4 IMAD.WIDE.U32 R6, R7, UR9, R2 ;  /* 0x0000000907064c25 */ /* 0x001fc8000f8e0002 */
[----:B------:R-:W-:Y:S02]  /*09b0*/  @P4 IMAD.MOV.U32 R19, RZ, RZ, R6 ;  /* 0x000000ffff134224 */ /* 0x000fe400078e0006 */
[----:B------:R-:W-:Y:S02]  /*09c0*/  @P4 IMAD.IADD R23, R7, 0x1, R13 ;  /* 0x0000000107174824 */ /* 0x000fe400078e020d */
[----:B-1----:R-:W-:-:S04]  /*09d0*/  @!P4 IMAD.WIDE.U32 R4, R2, R9, R4 ;  /* 0x000000090204c225 */ /* 0x002fc800078e0004 */
[----:B------:R-:W-:Y:S02]  /*09e0*/  @!P4 IMAD.MOV.U32 R19, RZ, RZ, R4 ;  /* 0x000000ffff13c224 */ /* 0x000fe400078e0004 */
[----:B------:R-:W-:-:S03]  /*09f0*/  @!P4 IMAD.MOV.U32 R23, RZ, RZ, R5 ;  /* 0x000000ffff17c224 */ /* 0x000fc600078e0005 */
[----:B------:R0:W-:Y:S04]  /*0a00*/  STL [R1+0x84], R19 ;  /* 0x0000841301007387 */ /* 0x0001e80000100800 */
[----:B------:R0:W-:Y:S01]  /*0a10*/  STL [R1+0x80], R23 ;  /* 0x0000801701007387 */ /* 0x0001e20000100800 */
[----:B------:R-:W-:Y:S05]  /*0a20*/  @!P5 BRA `(.L_x_6) ;  /* 0x00000000000cd947 */ /* 0x000fea0003800000 */
[----:B------:R-:W-:Y:S01]  /*0a30*/  UCGABAR_WAIT ;  /* 0x0000000000007dc7 */ /* 0x000fe20008000000 */
[----:B------:R-:W-:Y:S01]  /*0a40*/  CCTL.IVALL ;  /* 0x00000000ff00798f */ /* 0x000fe20002000000 */
[----:B------:R-:W-:Y:S05]  /*0a50*/  BRA `(.L_x_7) ;  /* 0x0000000000047947 */ /* 0x000fea0003800000 */
.L_x_6:
[----:B------:R-:W-:Y:S06]  /*0a60*/  BAR.SYNC.DEFER_BLOCKING 0x0 ;  /* 0x0000000000007b1d */ /* 0x000fec0000010000 */
.L_x_7:
[----:B------:R-:W-:Y:S05]  /*0a70*/  @!P1 BRA `(.L_x_8) ;  /* 0x000000e400449947 */ /* 0x000fea0003800000 */
[----:B------:R-:W-:-:S06]  /*0a80*/  UISETP.GT.U32.AND UP0, UPT, UR10, 0x1, UPT ;  /* 0x000000010a00788c */ /* 0x000fcc000bf04070 */
[----:B------:R-:W-:-:S13]  /*0a90*/  PLOP3.LUT P0, PT, PT, PT, UP0, 0x80, 0x0 ;  /* 0x000000000000781c */ /* 0x000fda0003f0f008 */
[----:B------:R-:W-:Y:S05]  /*0aa0*/  @P0 EXIT ;  /* 0x000000000000094d */ /* 0x000fea0003800000 */
[----:B------:R-:W-:Y:S01]  /*0ab0*/  IMAD.MOV.U32 R6, RZ, RZ, -0x1 ;  /* 0xffffffffff067424 */ /* 0x000fe200078e00ff */
[----:B------:R-:W-:Y:S01]  /*0ac0*/  ULDC.64 UR4, c[0x0][0x650] ;  /* 0x0001940000047ab9 */ /* 0x000fe20000000a00 */
[----:B------:R-:W-:Y:S01]  /*0ad0*/  IMAD.MOV.U32 R5, RZ, RZ, -0x1 ;  /* 0xffffffffff057424 */ /* 0x000fe200078e00ff */
[----:B------:R-:W-:Y:S01]  /*0ae0*/  ISETP.GE.U32.AND P0, PT, R19, UR4, PT ;  /* 0x0000000413007c0c */ /* 0x000fe2000bf06070 */
[----:B------:R-:W-:Y:S01]  /*0af0*/  UMOV UR22, 0xffffffff ;  /* 0xffffffff00167882 */ /* 0x000fe20000000000 */
[----:B------:R1:W-:Y:S01]  /*0b00*/  STL [R1+0x8c], R6 ;  /* 0x00008c0601007387 */ /* 0x0003e20000100800 */
[----:B------:R-:W-:Y:S02]  /*0b10*/  PRMT R4, RZ, 0x7610, R4 ;  /* 0x00007610ff047816 */ /* 0x000fe40000000004 */
[----:B------:R-:W-:Y:S01]  /*0b20*/  ISETP.GE.U32.AND.EX P0, PT, R23, UR5, PT, P0 ;  /* 0x0000000517007c0c */ /* 0x000fe2000bf06100 */
[----:B------:R1:W-:-:S12]  /*0b30*/  STL [R1+0x88], R5 ;  /* 0x0000880501007387 */ /* 0x0003d80000100800 */
[----:B-1----:R-:W-:Y:S05]  /*0b40*/  @P0 BRA `(.L_x_9) ;  /* 0x0000000400380947 */ /* 0x002fea0003800000 */
[----:B------:R-:W1:Y:S01]  /*0b50*/  LDC.64 R14, c[0x0][0x628] ;  /* 0x00018a00ff0e7b82 */ /* 0x000e620000000a00 */
[----:B------:R-:W-:Y:S02]  /*0b60*/  IMAD.MOV.U32 R4, RZ, RZ, R19 ;  /* 0x000000ffff047224 */ /* 0x000fe400078e0013 */
[----:B------:R-:W-:-:S05]  /*0b70*/  IMAD.MOV.U32 R5, RZ, RZ, R23 ;  /* 0x000000ffff057224 */ /* 0x000fca00078e0017 */
[----:B------:R-:W2:Y:S08]  /*0b80*/  LDC R10, c[0x0][0x630] ;  /* 0x00018c00ff0a7b82 */ /* 0x000eb00000000800 */
[----:B------:R-:W3:Y:S01]  /*0b90*/  LDC.64 R16, c[0x0][0x620] ;  /* 0x00018800ff107b82 */ /* 0x000ee20000000a00 */
[----:B-1----:R-:W-:-:S04]  /*0ba0*/  ISETP.NE.U32.AND P0, PT, R14, RZ, PT ;  /* 0x000000ff0e00720c */ /* 0x002fc80003f05070 */
[----:B------:R-:W-:-:S13]  /*0bb0*/  ISETP.NE.AND.EX P0, PT, R15, RZ, PT, P0 ;  /* 0x000000ff0f00720c */ /* 0x000fda0003f05300 */
[----:B--23--:R-:W-:Y:S05]  /*0bc0*/  @!P0 BRA `(.L_x_10) ;  /* 0x0000000000288947 */ /* 0x00cfea0003800000 */
[----:B------:R-:W1:Y:S02]  /*0bd0*/  LDC R9, c[0x0][0x634] ;  /* 0x00018d00ff097b82 */ /* 0x000e640000000800 */
[----:B-1----:R-:W-:-:S05]  /*0be0*/  IADD3 R9, P0, R19, R9, RZ ;  /* 0x0000000913097210 */ /* 0x002fca0007f1e0ff */
[----:B------:R-:W-:-:S04]  /*0bf0*/  IMAD.X R13, RZ, RZ, R23, P0 ;  /* 0x000000ffff0d7224 */ /* 0x000fc800000e0617 */
[----:B------:R-:W-:-:S04]  /*0c00*/  IMAD.WIDE.U32 R4, R13, R14, RZ ;  /* 0x0000000e0d047225 */ /* 0x000fc800078e00ff */
[----:B------:R-:W-:-:S04]  /*0c10*/  IMAD.WIDE.U32 R6, P0, R9, R15, R4 ;  /* 0x0000000f09067225 */ /* 0x000fc80007800004 */
[----:B------:R-:W-:-:S04]  /*0c20*/  IMAD.WIDE.U32 R4, R9, R14, RZ ;  /* 0x0000000e09047225 */ /* 0x000fc800078e00ff */
[----:B------:R-:W-:Y:S01]  /*0c30*/  IMAD.X R9, RZ, RZ, RZ, P0 ;  /* 0x000000ffff097224 */ /* 0x000fe200000e06ff */
[----:B------:R-:W-:Y:S01]  /*0c40*/  IADD3 RZ, P0, R5, R6, RZ ;  /* 0x0000000605ff7210 */ /* 0x000fe20007f1e0ff */
[----:B------:R-:W-:-:S04]  /*0c50*/  IMAD.MOV.U32 R8, RZ, RZ, R7 ;  /* 0x000000ffff087224 */ /* 0x000fc800078e0007 */
[----:B------:R-:W-:-:S08]  /*0c60*/  IMAD.WIDE.U32.X R4, R13, R15, R8, P0 ;  /* 0x0000000f0d047225 */ /* 0x000fd000000e0408 */
.L_x_10:
[----:B------:R-:W1:Y:S01]  /*0c70*/  LDC.64 R20, c[0x0][0x640] ;  /* 0x00019000ff147b82 */ /* 0x000e620000000a00 */
[-C--:B------:R-:W-:Y:S01]  /*0c80*/  SHF.R.U64 R22, R4, R10.reuse, R5 ;  /* 0x0000000a04167219 */ /* 0x080fe20000001205 */
[----:B------:R-:W-:Y:S01]  /*0c90*/  IMAD.MOV.U32 R4, RZ, RZ, R19 ;  /* 0x000000ffff047224 */ /* 0x000fe200078e0013 */
[----:B------:R-:W-:Y:S01]  /*0ca0*/  SHF.R.U32.HI R3, RZ, R10, R5 ;  /* 0x0000000aff037219 */ /* 0x000fe20000011605 */
[----:B------:R-:W-:Y:S01]  /*0cb0*/  IMAD.MOV.U32 R5, RZ, RZ, R23 ;  /* 0x000000ffff057224 */ /* 0x000fe200078e0017 */
[----:B------:R-:W-:Y:S01]  /*0cc0*/  IADD3 R7, P0, RZ, -R22, RZ ;  /* 0x80000016ff077210 */ /* 0x000fe20007f1e0ff */
[----:B0-----:R-:W-:Y:S02]  /*0cd0*/  IMAD R23, R11, R12, R2 ;  /* 0x0000000c0b177224 */ /* 0x001fe400078e0202 */
[----:B------:R-:W0:Y:S01]  /*0ce0*/  LDC R8, c[0x0][0x618] ;  /* 0x00018600ff087b82 */ /* 0x000e220000000800 */
[----:B------:R-:W-:Y:S02]  /*0cf0*/  IMAD.MOV.U32 R11, RZ, RZ, 0x1 ;  /* 0x00000001ff0b7424 */ /* 0x000fe400078e00ff */
[----:B------:R-:W-:-:S02]  /*0d00*/  IMAD.X R3, RZ, RZ, ~R3, P0 ;  /* 0x000000ffff037224 */ /* 0x000fc400000e0e03 */
[----:B------:R-:W-:-:S03]  /*0d10*/  IMAD.WIDE.U32 R4, R7, R16, R4 ;  /* 0x0000001007047225 */ /* 0x000fc600078e0004 */
[----:B------:R-:W2:Y:S01]  /*0d20*/  LDC R14, c[0x0][0x608] ;  /* 0x00018200ff0e7b82 */ /* 0x000ea20000000800 */
[----:B------:R-:W-:-:S04]  /*0d30*/  IMAD R6, R3, R16, RZ ;  /* 0x0000001003067224 */ /* 0x000fc800078e02ff */
[----:B------:R-:W-:-:S03]  /*0d40*/  IMAD R3, R7, R17, R6 ;  /* 0x0000001107037224 */ /* 0x000fc600078e0206 */
[----:B------:R-:W3:Y:S01]  /*0d50*/  LDC R18, c[0x0][0x658] ;  /* 0x00019600ff127b82 */ /* 0x000ee20000000800 */
[----:B------:R-:W-:Y:S01]  /*0d60*/  IMAD.IADD R3, R5, 0x1, R3 ;  /* 0x0000000105037824 */ /* 0x000fe200078e0203 */
[----:B-1----:R-:W-:Y:S01]  /*0d70*/  ISETP.NE.U32.AND P0, PT, R20, RZ, PT ;  /* 0x000000ff1400720c */ /* 0x002fe20003f05070 */
[----:B------:R-:W-:-:S03]  /*0d80*/  IMAD.MOV.U32 R5, RZ, RZ, -0x1 ;  /* 0xffffffffff057424 */ /* 0x000fc600078e00ff */
[----:B------:R-:W-:Y:S02]  /*0d90*/  ISETP.NE.AND.EX P0, PT, R21, RZ, PT, P0 ;  /* 0x000000ff1500720c */ /* 0x000fe40003f05300 */
[----:B------:R-:W1:Y:S01]  /*0da0*/  LDC R13, c[0x0][0x600] ;  /* 0x00018000ff0d7b82 */ /* 0x000e620000000800 */
[-CC-:B0-----:R-:W-:Y:S02]  /*0db0*/  SHF.R.U64 R10, R4, R8.reuse, R3.reuse ;  /* 0x00000008040a7219 */ /* 0x181fe40000001203 */
[----:B------:R-:W-:-:S05]  /*0dc0*/  SHF.R.U32.HI R3, RZ, R8, R3 ;  /* 0x00000008ff037219 */ /* 0x000fca0000011603 */
[----:B------:R-:W0:Y:S01]  /*0dd0*/  LDC R15, c[0x0][0x648] ;  /* 0x00019200ff0f7b82 */ /* 0x000e220000000800 */
[-CC-:B--2---:R-:W-:Y:S02]  /*0de0*/  SHF.R.U64 R19, R10, R14.reuse, R3.reuse ;  /* 0x0000000e0a137219 */ /* 0x184fe40000001203 */
[----:B------:R-:W-:-:S05]  /*0df0*/  SHF.R.U32.HI R3, RZ, R14, R3 ;  /* 0x0000000eff037219 */ /* 0x000fca0000011603 */
[----:B------:R-:W2:Y:S01]  /*0e00*/  LDC R17, c[0x0][0x638] ;  /* 0x00018e00ff117b82 */ /* 0x000ea20000000800 */
[-C--:B---3--:R-:W-:Y:S02]  /*0e10*/  SHF.L.U32 R2, R5, R18.reuse, RZ ;  /* 0x0000001205027219 */ /* 0x088fe400000006ff */
[--C-:B------:R-:W-:Y:S02]  /*0e20*/  SHF.R.U64 R12, R19, R18, R3.reuse ;  /* 0x00000012130c7219 */ /* 0x100fe40000001203 */
[----:B------:R-:W-:Y:S02]  /*0e30*/  LOP3.LUT R8, RZ, R2, RZ, 0x33, !PT ;  /* 0x00000002ff087212 */ /* 0x000fe400078e33ff */
[----:B------:R-:W-:Y:S01]  /*0e40*/  SHF.R.U32.HI R3, RZ, R18, R3 ;  /* 0x00000012ff037219 */ /* 0x000fe20000011603 */
[----:B------:R-:W3:Y:S01]  /*0e50*/  LDC R16, c[0x0][0x610] ;  /* 0x00018400ff107b82 */ /* 0x000ee20000000800 */
[----:B------:R-:W-:Y:S01]  /*0e60*/  IMAD.MOV.U32 R2, RZ, RZ, R12 ;  /* 0x000000ffff027224 */ /* 0x000fe200078e000c */
[----:B------:R-:W-:Y:S06]  /*0e70*/  @!P0 BRA `(.L_x_11) ;  /* 0x0000000000288947 */ /* 0x000fec0003800000 */
[----:B------:R-:W4:Y:S02]  /*0e80*/  LDC R7, c[0x0][0x64c] ;  /* 0x00019300ff077b82 */ /* 0x000f240000000800 */
[----:B----4-:R-:W-:-:S05]  /*0e90*/  IADD3 R7, P0, R12, R7, RZ ;  /* 0x000000070c077210 */ /* 0x010fca0007f1e0ff */
        /* <DEDUP_REMOVED lines=8> */
.L_x_11:
[----:B0-----:R-:W-:Y:S01]  /*0f20*/  SHF.R.U64 R4, R2, R15, R3 ;  /* 0x0000000f02047219 */ /* 0x001fe20000001203 */
[----:B-1----:R-:W-:Y:S01]  /*0f30*/  VIADD R5, R13, 0xffffffff ;  /* 0xffffffff0d057836 */ /* 0x002fe20000000000 */
[----:B------:R-:W-:Y:S02]  /*0f40*/  SHF.L.U32 R2, R11, R18, RZ ;  /* 0x000000120b027219 */ /* 0x000fe400000006ff */
[----:B------:R-:W-:Y:S01]  /*0f50*/  LOP3.LUT R3, R19, R8, RZ, 0xc0, !PT ;  /* 0x0000000813037212 */ /* 0x000fe200078ec0ff */
[----:B------:R-:W-:Y:S01]  /*0f60*/  IMAD.MOV R6, RZ, RZ, -R4 ;  /* 0x000000ffff067224 */ /* 0x000fe200078e0a04 */
[----:B------:R-:W-:Y:S02]  /*0f70*/  SEL R0, R0, R23, !P4 ;  /* 0x0000001700007207 */ /* 0x000fe40006000000 */
[----:B------:R-:W-:Y:S01]  /*0f80*/  LOP3.LUT R5, R10, R5, RZ, 0xc0, !PT ;  /* 0x000000050a057212 */ /* 0x000fe200078ec0ff */
[----:B------:R-:W-:Y:S01]  /*0f90*/  IMAD R3, R2, R4, R3 ;  /* 0x0000000402037224 */ /* 0x000fe200078e0203 */
[----:B------:R-:W-:Y:S01]  /*0fa0*/  R2UR UR22, R22 ;  /* 0x00000000161672ca */ /* 0x000fe200000e0000 */
[----:B--2---:R-:W-:-:S02]  /*0fb0*/  IMAD R2, R6, R17, R12 ;  /* 0x0000001106027224 */ /* 0x004fc400078e020c */
[----:B---3--:R-:W-:Y:S02]  /*0fc0*/  IMAD R0, R3, R16, R0 ;  /* 0x0000001003007224 */ /* 0x008fe400078e0200 */
[----:B------:R-:W-:Y:S02]  /*0fd0*/  IMAD R3, R2, R13, R5 ;  /* 0x0000000d02037224 */ /* 0x000fe400078e0205 */
[----:B------:R-:W-:-:S03]  /*0fe0*/  IMAD.MOV.U32 R4, RZ, RZ, 0x1 ;  /* 0x00000001ff047424 */ /* 0x000fc600078e00ff */
[----:B------:R-:W-:Y:S02]  /*0ff0*/  SEL R2, R3, R0, !P4 ;  /* 0x0000000003027207 */ /* 0x000fe40006000000 */
[----:B------:R-:W-:-:S03]  /*1000*/  SEL R0, R0, R3, !P4 ;  /* 0x0000000300007207 */ /* 0x000fc60006000000 */
[----:B------:R1:W-:Y:S04]  /*1010*/  STL [R1+0x88], R2 ;  /* 0x0000880201007387 */ /* 0x0003e80000100800 */
[----:B------:R1:W-:Y:S02]  /*1020*/  STL [R1+0x8c], R0 ;  /* 0x00008c0001007387 */ /* 0x0003e40000100800 */
.L_x_9:
[----:B------:R-:W-:-:S08]  /*1030*/  NOP ;  /* 0x0000000000007918 */ /* 0x000fd00000000000 */
[----:B------:R-:W2:Y:S02]  /*1040*/  USETMAXREG.TRY_ALLOC.CTAPOOL UP0, 0xe8 ;  /* 0x000000e8000079c8 */ /* 0x000ea40008000600 */
[----:B--2---:R-:W-:-:S13]  /*1050*/  PLOP3.LUT P0, PT, PT, PT, UP0, 0x80, 0x0 ;  /* 0x000000000000781c */ /* 0x004fda0003f0f008 */
[----:B------:R-:W-:Y:S05]  /*1060*/  @!P0 BRA `(.L_x_9) ;  /* 0xfffffffc00f08947 */ /* 0x000fea000383ffff */
[----:B------:R-:W-:Y:S01]  /*1070*/  ULDC.64 UR4, c[0x0][0x598] ;  /* 0x0001660000047ab9 */ /* 0x000fe20000000a00 */
[----:B------:R-:W-:Y:S01]  /*1080*/  ULDC.64 UR14, c[0x0][0x208] ;  /* 0x00008200000e7ab9 */ /* 0x000fe20000000a00 */
[----:B------:R-:W-:-:S04]  /*1090*/  ISETP.NE.U32.AND P0, PT, RZ, UR4, PT ;  /* 0x00000004ff007c0c */ /* 0x000fc8000bf05070 */
[----:B------:R-:W-:-:S13]  /*10a0*/  ISETP.NE.AND.EX P0, PT, RZ, UR5, PT, P0 ;  /* 0x00000005ff007c0c */ /* 0x000fda000bf05300 */
[----:B------:R-:W-:Y:S05]  /*10b0*/  @!P0 BRA `(.L_x_12) ;  /* 0x0000000000208947 */ /* 0x000fea0003800000 */
[----:B-1----:R-:W1:Y:S02]  /*10c0*/  LDC.64 R2, c[0x0][0x598] ;  /* 0x00016600ff027b82 */ /* 0x002e640000000a00 */
[----:B-1----:R-:W2:Y:S02]  /*10d0*/  LDG.E.64 R2, desc[UR14][R2.64] ;  /* 0x0000000e02027981 */ /* 0x002ea4000c1e1b00 */
[----:B--2---:R-:W-:-:S04]  /*10e0*/  ISETP.NE.U32.AND P0, PT, R2, RZ, PT ;  /* 0x000000ff0200720c */ /* 0x004fc80003f05070 */
[----:B------:R-:W-:-:S13]  /*10f0*/  ISETP.NE.AND.EX P0, PT, R3, RZ, PT, P0 ;  /* 0x000000ff0300720c */ /* 0x000fda0003f05300 */
[----:B------:R-:W-:Y:S05]  /*1100*/  @!P0 BRA `(.L_x_12) ;  /* 0x00000000000c8947 */ /* 0x000fea0003800000 */
[----:B------:R-:W2:Y:S02]  /*1110*/  LD.E R2, desc[UR14][R2.64] ;  /* 0x0000000e02027980 */ /* 0x000ea4000c101900 */
[----:B--2---:R-:W-:Y:S01]  /*1120*/  R2UR UR20, R2 ;  /* 0x00000000021472ca */ /* 0x004fe200000e0000 */
[----:B------:R-:W-:-:S14]  /*1130*/  BRA `(.L_x_13) ;  /* 0x0000000000247947 */ /* 0x000fdc0003800000 */
.L_x_12:
[----:B------:R-:W-:Y:S02]  /*1140*/  ULDC.64 UR4, c[0x0][0x588] ;  /* 0x0001620000047ab9 */ /* 0x000fe40000000a00 */
[----:B------:R-:W-:-:S04]  /*1150*/  ISETP.NE.U32.AND P0, PT, RZ, UR4, PT ;  /* 0x00000004ff007c0c */ /* 0x000fc8000bf05070 */
[----:B------:R-:W-:-:S13]  /*1160*/  ISETP.NE.AND.EX P0, PT, RZ, UR5, PT, P0 ;  /* 0x00000005ff007c0c */ /* 0x000fda000bf05300 */
[----:B------:R-:W-:Y:S05]  /*1170*/  @!P0 BRA `(.L_x_14) ;  /* 0x0000000000108947 */ /* 0x000fea0003800000 */
[----:B-1----:R-:W1:Y:S02]  /*1180*/  LDC.64 R2, c[0x0][0x588] ;  /* 0x00016200ff027b82 */ /* 0x002e640000000a00 */
[----:B-1----:R-:W2:Y:S02]  /*1190*/  LDG.E R2, desc[UR14][R2.64] ;  /* 0x0000000e02027981 */ /* 0x002ea4000c1e1900 */
[----:B--2---:R-:W-:Y:S01]  /*11a0*/  R2UR UR20, R2 ;  /* 0x00000000021472ca */ /* 0x004fe200000e0000 */
[----:B------:R-:W-:-:S14]  /*11b0*/  BRA `(.L_x_13) ;  /* 0x0000000000047947 */ /* 0x000fdc0003800000 */
.L_x_14:
[----:B------:R-:W-:-:S05]  /*11c0*/  ULDC UR20, c[0x0][0x580] ;  /* 0x0001600000147ab9 */ /* 0x000fca0000000800 */
.L_x_13:
[----:B------:R-:W-:Y:S02]  /*11d0*/  ULDC.64 UR4, c[0x0][0x5a0] ;  /* 0x0001680000047ab9 */ /* 0x000fe40000000a00 */
        /* <DEDUP_REMOVED lines=11> */
.L_x_15:
        /* <DEDUP_REMOVED lines=8> */
.L_x_17:
[----:B------:R-:W-:-:S05]  /*1310*/  ULDC UR21, c[0x0][0x584] ;  /* 0x0001610000157ab9 */ /* 0x000fca0000000800 */
.L_x_16:
[----:B------:R-:W-:-:S13]  /*1320*/  LOP3.LUT P0, RZ, R4, 0xff, RZ, 0xc0, !PT ;  /* 0x000000ff04ff7812 */ /* 0x000fda000780c0ff */
[----:B------:R-:W-:Y:S05]  /*1330*/  @!P0 EXIT ;  /* 0x000000000000894d */ /* 0x000fea0003800000 */
[----:B------:R-:W-:Y:S01]  /*1340*/  ULDC UR4, c[0x0][0x28c] ;  /* 0x0000a30000047ab9 */ /* 0x000fe20000000800 */
[----:B------:R-:W-:Y:S02]  /*1350*/  ULOP3.LUT UR23, UR13, 0x1, URZ, 0xfc, !UPT ;  /* 0x000000010d177892 */ /* 0x000fe4000f8efc3f */
[----:B------:R-:W-:-:S04]  /*1360*/  UIADD3 UR4, UR4, 0x3f, URZ ;  /* 0x0000003f04047890 */ /* 0x000fc8000fffe03f */
[----:B------:R-:W-:-:S04]  /*1370*/  USHF.R.S32.HI UR5, URZ, 0x1f, UR4 ;  /* 0x0000001f3f057899 */ /* 0x000fc80008011404 */
[----:B------:R-:W-:-:S03]  /*1380*/  ULEA.HI UR5, UR5, UR4, URZ, 0x6 ;  /* 0x0000000405057291 */ /* 0x000fc6000f8f303f */
[----:B------:R-:W-:Y:S01]  /*1390*/  UMOV UR4, URZ ;  /* 0x0000003f00047c82 */ /* 0x000fe20008000000 */
[----:B------:R-:W-:-:S03]  /*13a0*/  USHF.R.S32.HI UR9, URZ, 0x6, UR5 ;  /* 0x000000063f097899 */ /* 0x000fc60008011405 */
[----:B------:R-:W-:-:S09]  /*13b0*/  UMOV UR5, URZ ;  /* 0x0000003f00057c82 */ /* 0x000fd20008000000 */
.L_x_300:
[----:B-1----:R-:W1:Y:S01]  /*13c0*/  S2R R0, SR_TID.X ;  /* 0x0000000000007919 */ /* 0x002e620000002100 */
[----:B--2---:R-:W2:Y:S01]  /*13d0*/  S2UR UR17, SR_CgaCtaId ;  /* 0x00000000001179c3 */ /* 0x004ea20000008800 */
[----:B------:R-:W-:Y:S01]  /*13e0*/  UMOV UR16, 0x400 ;  /* 0x0000040000107882 */ /* 0x000fe20000000000 */
[----:B------:R-:W-:Y:S01]  /*13f0*/  UMOV UR6, URZ ;  /* 0x0000003f00067c82 */ /* 0x000fe20008000000 */
[----:B------:R-:W-:Y:S01]  /*1400*/  STL [R1+0x74], RZ ;  /* 0x000074ff01007387 */ /* 0x000fe20000100800 */
[----:B------:R-:W-:Y:S01]  /*1410*/  UMOV UR7, URZ ;  /* 0x0000003f00077c82 */ /* 0x000fe20008000000 */
[----:B------:R-:W-:Y:S01]  /*1420*/  UMOV UR8, URZ ;  /* 0x0000003f00087c82 */ /* 0x000fe20008000000 */
[----:B------:R-:W-:Y:S01]  /*1430*/  CS2R R4, SRZ ;  /* 0x0000000000047805 */ /* 0x000fe2000001ff00 */
[----:B------:R-:W-:Y:S01]  /*1440*/  STL [R1+0x70], RZ ;  /* 0x000070ff01007387 */ /* 0x000fe20000100800 */
[----:B---3--:R-:W3:Y:S01]  /*1450*/  LDC R2, c[0x0][0x28c] ;  /* 0x0000a300ff027b82 */ /* 0x008ee20000000800 */
[----:B------:R-:W-:-:S02]  /*1460*/  CS2R R6, SRZ ;  /* 0x0000000000067805 */ /* 0x000fc4000001ff00 */
[----:B------:R-:W-:Y:S01]  /*1470*/  CS2R R8, SRZ ;  /* 0x0000000000087805 */ /* 0x000fe2000001ff00 */
[----:B------:R-:W-:Y:S01]  /*1480*/  STL [R1+0x6c], RZ ;  /* 0x00006cff01007387 */ /* 0x000fe20000100800 */
[----:B------:R-:W-:Y:S02]  /*1490*/  CS2R R10, SRZ ;  /* 0x00000000000a7805 */ /* 0x000fe4000001ff00 */
[----:B------:R-:W-:Y:S02]  /*14a0*/  CS2R R12, SRZ ;  /* 0x00000000000c7805 */ /* 0x000fe4000001ff00 */
[----:B------:R-:W-:Y:S01]  /*14b0*/  CS2R R14, SRZ ;  /* 0x00000000000e7805 */ /* 0x000fe2000001ff00 */
[----:B------:R-:W-:Y:S01]  /*14c0*/  STL [R1+0x68], RZ ;  /* 0x000068ff01007387 */ /* 0x000fe20000100800 */
[----:B------:R-:W-:Y:S02]  /*14d0*/  CS2R R16, SRZ ;  /* 0x0000000000107805 */ /* 0x000fe4000001ff00 */
[----:B0-----:R-:W-:-:S02]  /*14e0*/  CS2R R18, SRZ ;  /* 0x0000000000127805 */ /* 0x001fc4000001ff00 */
[----:B------:R-:W-:Y:S01]  /*14f0*/  CS2R R20, SRZ ;  /* 0x0000000000147805 */ /* 0x000fe2000001ff00 */
[----:B------:R-:W-:Y:S01]  /*1500*/  STL [R1+0x64], RZ ;  /* 0x000064ff01007387 */ /* 0x000fe20000100800 */
[----:B------:R-:W-:Y:S02]  /*1510*/  CS2R R22, SRZ ;  /* 0x0000000000167805 */ /* 0x000fe4000001ff00 */
[----:B------:R-:W-:Y:S02]  /*1520*/  CS2R R152, SRZ ;  /* 0x0000000000987805 */ /* 0x000fe4000001ff00 */
[----:B------:R-:W-:Y:S01]  /*1530*/  CS2R R154, SRZ ;  /* 0x00000000009a7805 */ /* 0x000fe2000001ff00 */
[----:B------:R-:W-:Y:S01]  /*1540*/  STL [R1+0x60], RZ ;  /* 0x000060ff01007387 */ /* 0x000fe20000100800 */
[----:B------:R-:W-:Y:S02]  /*1550*/  CS2R R156, SRZ ;  /* 0x00000000009c7805 */ /* 0x000fe4000001ff00 */
[----:B------:R-:W-:-:S02]  /*1560*/  CS2R R158, SRZ ;  /* 0x00000000009e7805 */ /* 0x000fc4000001ff00 */
[----:B------:R-:W-:Y:S01]  /*1570*/  CS2R R160, SRZ ;  /* 0x0000000000a07805 */ /* 0x000fe2000001ff00 */
[----:B------:R-:W-:Y:S01]  /*1580*/  STL [R1+0x5c], RZ ;  /* 0x00005cff01007387 */ /* 0x000fe20000100800 */
[----:B------:R-:W-:Y:S02]  /*1590*/  CS2R R162, SRZ ;  /* 0x0000000000a27805 */ /* 0x000fe4000001ff00 */
[----:B------:R-:W-:Y:S02]  /*15a0*/  CS2R R164, SRZ ;  /* 0x0000000000a47805 */ /* 0x000fe4000001ff00 */
[----:B------:R-:W-:Y:S02]  /*15b0*/  CS2R R166, SRZ ;  /* 0x0000000000a67805 */ /* 0x000fe4000001ff00 */
[----:B-1----:R-:W-:Y:S01]  /*15c0*/  LOP3.LUT R0, R0, 0x80, RZ, 0xc0, !PT ;  /* 0x0000008000007812 */ /* 0x002fe200078ec0ff */
[----:B------:R-:W-:Y:S01]  /*15d0*/  STL [R1+0x58], RZ ;  /* 0x000058ff01007387 */ /* 0x000fe20000100800 */
[----:B---3--:R-:W-:-:S02]  /*15e0*/  ISETP.GE.AND P0, PT, R2, 0x1, PT ;  /* 0x000000010200780c */ /* 0x008fc40003f06270 */
[----:B------:R-:W-:Y:S02]  /*15f0*/  CS2R R2, SRZ ;  /* 0x0000000000027805 */ /* 0x000fe4000001ff00 */
[----:B------:R-:W-:Y:S01]  /*1600*/  SHF.R.U32.HI R0, RZ, 0x7, R0 ;  /* 0x00000007ff007819 */ /* 0x000fe20000011600 */
[----:B------:R-:W-:Y:S01]  /*1610*/  STL [R1+0x54], RZ ;  /* 0x000054ff01007387 */ /* 0x000fe20000100800 */
[----:B------:R-:W-:Y:S02]  /*1620*/  CS2R R168, SRZ ;  /* 0x0000000000a87805 */ /* 0x000fe4000001ff00 */
[----:B------:R-:W-:Y:S02]  /*1630*/  CS2R R170, SRZ ;  /* 0x0000000000aa7805 */ /* 0x000fe4000001ff00 */
[----:B------:R-:W-:Y:S01]  /*1640*/  CS2R R172, SRZ ;  /* 0x0000000000ac7805 */ /* 0x000fe2000001ff00 */
[----:B------:R-:W-:Y:S01]  /*1650*/  STL [R1+0x50], RZ ;  /* 0x000050ff01007387 */ /* 0x000fe20000100800 */
[----:B------:R-:W-:-:S02]  /*1660*/  CS2R R174, SRZ ;  /* 0x0000000000ae7805 */ /* 0x000fc4000001ff00 */
[----:B------:R-:W-:Y:S02]  /*1670*/  CS2R R176, SRZ ;  /* 0x0000000000b07805 */ /* 0x000fe4000001ff00 */
[----:B------:R-:W-:Y:S01]  /*1680*/  CS2R R178, SRZ ;  /* 0x0000000000b27805 */ /* 0x000fe2000001ff00 */
[----:B------:R-:W0:Y:S01]  /*1690*/  SHFL.IDX PT, R0, R0, RZ, 0x1f ;  /* 0x00001fff00007589 */ /* 0x000e2200000e0000 */
[----:B------:R-:W-:Y:S02]  /*16a0*/  CS2R R180, SRZ ;  /* 0x0000000000b47805 */ /* 0x000fe4000001ff00 */
[----:B------:R-:W-:Y:S02]  /*16b0*/  CS2R R182, SRZ ;  /* 0x0000000000b67805 */ /* 0x000fe4000001ff00 */
[----:B------:R-:W-:Y:S01]  /*16c0*/  CS2R R184, SRZ ;  /* 0x0000000000b87805 */ /* 0x000fe2000001ff00 */
[----:B------:R1:W-:Y:S01]  /*16d0*/  STL [R1+0x4c], RZ ;  /* 0x00004cff01007387 */ /* 0x0003e20000100800 */
[----:B------:R-:W-:-:S02]  /*16e0*/  CS2R R186, SRZ ;  /* 0x0000000000ba7805 */ /* 0x000fc4000001ff00 */
[----:B------:R-:W-:Y:S02]  /*16f0*/  CS2R R188, SRZ ;  /* 0x0000000000bc7805 */ /* 0x000fe4000001ff00 */
[----:B------:R-:W-:Y:S01]  /*1700*/  CS2R R190, SRZ ;  /* 0x0000000000be7805 */ /* 0x000fe2000001ff00 */
[----:B------:R1:W-:Y:S01]  /*1710*/  STL [R1+0x48], RZ ;  /* 0x000048ff01007387 */ /* 0x0003e20000100800 */
        /* <DEDUP_REMOVED lines=14> */
[----:B------:R-:W-:Y:S02]  /*1800*/  CS2R R214, SRZ ;  /* 0x0000000000d67805 */ /* 0x000fe4000001ff00 */
[----:B0-----:R-:W-:Y:S01]  /*1810*/  R2UR UR11, R0 ;  /* 0x00000000000b72ca */ /* 0x001fe200000e0000 */
[----:B------:R1:W-:Y:S01]  /*1820*/  STL [R1+0x38], RZ ;  /* 0x000038ff01007387 */ /* 0x0003e20000100800 */
[----:B------:R-:W-:Y:S01]  /*1830*/  IMAD.MOV.U32 R0, RZ, RZ, RZ ;  /* 0x000000ffff007224 */ /* 0x000fe200078e00ff */
[----:B------:R-:W-:Y:S02]  /*1840*/  CS2R R216, SRZ ;  /* 0x0000000000d87805 */ /* 0x000fe4000001ff00 */
[----:B------:R-:W-:Y:S01]  /*1850*/  CS2R R218, SRZ ;  /* 0x0000000000da7805 */ /* 0x000fe2000001ff00 */
[----:B------:R1:W-:Y:S01]  /*1860*/  STL [R1+0x34], RZ ;  /* 0x000034ff01007387 */ /* 0x0003e20000100800 */
[----:B------:R-:W-:-:S02]  /*1870*/  CS2R R220, SRZ ;  /* 0x0000000000dc7805 */ /* 0x000fc4000001ff00 */
[----:B------:R-:W-:Y:S02]  /*1880*/  CS2R R222, SRZ ;  /* 0x0000000000de7805 */ /* 0x000fe4000001ff00 */
[----:B------:R-:W-:Y:S01]  /*1890*/  CS2R R224, SRZ ;  /* 0x0000000000e07805 */ /* 0x000fe2000001ff00 */
[----:B------:R1:W-:Y:S01]  /*18a0*/  STL [R1+0x30], RZ ;  /* 0x000030ff01007387 */ /* 0x0003e20000100800 */
[----:B------:R-:W-:Y:S01]  /*18b0*/  IMAD.MOV.U32 R226, RZ, RZ, RZ ;  /* 0x000000ffffe27224 */ /* 0x000fe200078e00ff */
[----:B------:R-:W-:Y:S01]  /*18c0*/  CS2R R88, SRZ ;  /* 0x0000000000587805 */ /* 0x000fe2000001ff00 */
[----:B------:R-:W-:Y:S01]  /*18d0*/  IMAD.U32 R227, RZ, RZ, UR4 ;  /* 0x00000004ffe37e24 */ /* 0x000fe2000f8e00ff */
[----:B------:R1:W-:Y:S01]  /*18e0*/  STL [R1+0x2c], RZ ;  /* 0x00002cff01007387 */ /* 0x0003e20000100800 */
[----:B------:R-:W-:Y:S01]  /*18f0*/  ULEA.HI UR10, UR11, UR11, URZ, 0x1 ;  /* 0x0000000b0b0a7291 */ /* 0x000fe2000f8f083f */
[----:B------:R-:W-:Y:S02]  /*1900*/  CS2R R90, SRZ ;  /* 0x00000000005a7805 */ /* 0x000fe4000001ff00 */
[----:B------:R-:W-:Y:S01]  /*1910*/  CS2R R92, SRZ ;  /* 0x00000000005c7805 */ /* 0x000fe2000001ff00 */
[----:B------:R1:W-:Y:S01]  /*1920*/  STL [R1+0x28], RZ ;  /* 0x000028ff01007387 */ /* 0x0003e20000100800 */
[----:B------:R-:W-:Y:S01]  /*1930*/  ULOP3.LUT UR12, UR10, 0xffffe, URZ, 0xc0, !UPT ;  /* 0x000ffffe0a0c7892 */ /* 0x000fe2000f8ec03f */
[----:B------:R-:W-:Y:S01]  /*1940*/  CS2R R94, SRZ ;  /* 0x00000000005e7805 */ /* 0x000fe2000001ff00 */
[----:B--2---:R-:W-:Y:S01]  /*1950*/  ULEA UR10, UR17, UR16, 0x18 ;  /* 0x00000010110a7291 */ /* 0x004fe2000f8ec03f */
[----:B------:R1:W-:Y:S01]  /*1960*/  STL [R1+0x24], RZ ;  /* 0x000024ff01007387 */ /* 0x0003e20000100800 */
[----:B------:R-:W-:Y:S01]  /*1970*/  UIADD3 UR12, UR11, -UR12, URZ ;  /* 0x8000000c0b0c7290 */ /* 0x000fe2000fffe03f */
[----:B------:R-:W-:-:S02]  /*1980*/  CS2R R96, SRZ ;  /* 0x0000000000607805 */ /* 0x000fc4000001ff00 */
[----:B------:R-:W-:Y:S01]  /*1990*/  CS2R R98, SRZ ;  /* 0x0000000000627805 */ /* 0x000fe2000001ff00 */
[----:B------:R1:W-:Y:S01]  /*19a0*/  STL [R1+0x20], RZ ;  /* 0x000020ff01007387 */ /* 0x0003e20000100800 */
[----:B------:R-:W-:Y:S01]  /*19b0*/  ULEA UR12, UR12, UR10, 0xc ;  /* 0x0000000a0c0c7291 */ /* 0x000fe2000f8e603f */
[----:B------:R-:W-:Y:S02]  /*19c0*/  CS2R R100, SRZ ;  /* 0x0000000000647805 */ /* 0x000fe4000001ff00 */
[----:B------:R-:W-:Y:S01]  /*19d0*/  CS2R R102, SRZ ;  /* 0x0000000000667805 */ /* 0x000fe2000001ff00 */
[----:B------:R1:W-:Y:S01]  /*19e0*/  STL [R1+0x1c], RZ ;  /* 0x00001cff01007387 */ /* 0x0003e20000100800 */
[----:B------:R-:W-:Y:S01]  /*19f0*/  UIADD3 UR12, UR12, 0x180, URZ ;  /* 0x000001800c0c7890 */ /* 0x000fe2000fffe03f */
[----:B------:R-:W-:Y:S02]  /*1a00*/  CS2R R104, SRZ ;  /* 0x0000000000687805 */ /* 0x000fe4000001ff00 */
[----:B------:R-:W-:Y:S01]  /*1a10*/  CS2R R106, SRZ ;  /* 0x00000000006a7805 */ /* 0x000fe2000001ff00 */
[----:B------:R1:W-:Y:S01]  /*1a20*/  STL [R1+0x18], RZ ;  /* 0x000018ff01007387 */ /* 0x0003e20000100800 */
[----:B------:R-:W-:Y:S01]  /*1a30*/  USHF.R.U32.HI UR11, URZ, 0x4, UR12 ;  /* 0x000000043f0b7899 */ /* 0x000fe2000801160c */
[----:B------:R-:W-:-:S02]  /*1a40*/  CS2R R108, SRZ ;  /* 0x00000000006c7805 */ /* 0x000fc4000001ff00 */
[----:B------:R-:W-:Y:S01]  /*1a50*/  CS2R R110, SRZ ;  /* 0x00000000006e7805 */ /* 0x000fe2000001ff00 */
[----:B------:R1:W-:Y:S01]  /*1a60*/  STL [R1+0x14], RZ ;  /* 0x000014ff01007387 */ /* 0x0003e20000100800 */
[----:B------:R-:W-:Y:S01]  /*1a70*/  ULOP3.LUT UR11, UR11, 0x3fff, URZ, 0xc0, !UPT ;  /* 0x00003fff0b0b7892 */ /* 0x000fe2000f8ec03f */
[----:B------:R-:W-:Y:S01]  /*1a80*/  CS2R R112, SRZ ;  /* 0x0000000000707805 */ /* 0x000fe2000001ff00 */
[----:B------:R-:W-:Y:S01]  /*1a90*/  UMOV UR12, UR5 ;  /* 0x00000005000c7c82 */ /* 0x000fe20008000000 */
        /* <DEDUP_REMOVED lines=16> */
[----:B------:R1:W-:Y:S01]  /*1ba0*/  STL [R1], RZ ;  /* 0x000000ff01007387 */ /* 0x0003e20000100800 */
[----:B------:R-:W-:Y:S02]  /*1bb0*/  CS2R R138, SRZ ;  /* 0x00000000008a7805 */ /* 0x000fe4000001ff00 */
[----:B------:R-:W-:Y:S02]  /*1bc0*/  CS2R R140, SRZ ;  /* 0x00000000008c7805 */ /* 0x000fe4000001ff00 */
[----:B------:R-:W-:Y:S02]  /*1bd0*/  CS2R R142, SRZ ;  /* 0x00000000008e7805 */ /* 0x000fe4000001ff00 */
[----:B------:R-:W-:-:S02]  /*1be0*/  CS2R R144, SRZ ;  /* 0x0000000000907805 */ /* 0x000fc4000001ff00 */
[----:B------:R-:W-:Y:S02]  /*1bf0*/  CS2R R146, SRZ ;  /* 0x0000000000927805 */ /* 0x000fe4000001ff00 */
[----:B------:R-:W-:Y:S02]  /*1c00*/  CS2R R148, SRZ ;  /* 0x0000000000947805 */ /* 0x000fe4000001ff00 */
[----:B------:R-:W-:Y:S02]  /*1c10*/  CS2R R150, SRZ ;  /* 0x0000000000967805 */ /* 0x000fe4000001ff00 */
[----:B------:R-:W-:Y:S02]  /*1c20*/  CS2R R24, SRZ ;  /* 0x0000000000187805 */ /* 0x000fe4000001ff00 */
[----:B----4-:R-:W-:Y:S02]  /*1c30*/  CS2R R26, SRZ ;  /* 0x00000000001a7805 */ /* 0x010fe4000001ff00 */
[----:B------:R-:W-:-:S02]  /*1c40*/  CS2R R28, SRZ ;  /* 0x00000000001c7805 */ /* 0x000fc4000001ff00 */
[----:B------:R-:W-:Y:S02]  /*1c50*/  CS2R R30, SRZ ;  /* 0x00000000001e7805 */ /* 0x000fe4000001ff00 */
[----:B------:R-:W-:Y:S02]  /*1c60*/  CS2R R32, SRZ ;  /* 0x0000000000207805 */ /* 0x000fe4000001ff00 */
        /* <DEDUP_REMOVED lines=26> */
[----:B------:R-:W-:Y:S01]  /*1e10*/  CS2R R86, SRZ ;  /* 0x0000000000567805 */ /* 0x000fe2000001ff00 */
[----:B-1----:R-:W-:Y:S06]  /*1e20*/  @!P0 BRA `(.L_x_18) ;  /* 0x0000001000888947 */ /* 0x002fec0003800000 */
[----:B------:R-:W-:-:S06]  /*1e30*/  UISETP.NE.AND UP0, UPT, UR23, 0x3, UPT ;  /* 0x000000031700788c */ /* 0x000fcc000bf05270 */
[----:B------:R-:W-:-:S13]  /*1e40*/  PLOP3.LUT P1, PT, PT, PT, UP0, 0x80, 0x0 ;  /* 0x000000000000781c */ /* 0x000fda0003f2f008 */
[----:B------:R-:W-:Y:S05]  /*1e50*/  @!P1 BRA `(.L_x_19) ;  /* 0x0000000000049947 */ /* 0x000fea0003800000 */
[----:B------:R-:W-:Y:S01]  /*1e60*/  BPT.TRAP 0x1 ;  /* 0x000000040000795c */ /* 0x000fe20000300000 */
.L_x_19:
[----:B------:R-:W-:Y:S01]  /*1e70*/  ULEA UR6, UR5, UR10, 0x3 ;  /* 0x0000000a05067291 */ /* 0x000fe2000f8e183f */
[----:B------:R-:W-:-:S05]  /*1e80*/  IMAD.U32 R0, RZ, RZ, UR4 ;  /* 0x00000004ff007e24 */ /* 0x000fca000f8e00ff */
[----:B------:R-:W-:-:S04]  /*1e90*/  SHF.L.U32 R0, R0, 0x1f, RZ ;  /* 0x0000001f00007819 */ /* 0x000fc800000006ff */
[----:B------:R0:W1:Y:S01]  /*1ea0*/  SYNCS.PHASECHK.TRANS64.TRYWAIT P0, [UR6], R0 ;  /* 0x00000000ff0075a7 */ /* 0x0000620008000146 */
[----:B------:R-:W-:Y:S05]  /*1eb0*/  @!P1 BRA `(.L_x_20) ;  /* 0x0000000000049947 */ /* 0x000fea0003800000 */
[----:B------:R-:W-:Y:S01]  /*1ec0*/  BPT.TRAP 0x1 ;  /* 0x000000040000795c */ /* 0x000fe20000300000 */
.L_x_20:
[----:B-1----:R-:W-:Y:S05]  /*1ed0*/  @P0 BRA `(.L_x_21) ;  /* 0x0000000000080947 */ /* 0x002fea0003800000 */
[----:B------:R-:W1:Y:S02]  /*1ee0*/  SYNCS.PHASECHK.TRANS64.TRYWAIT P0, [UR6], R0 ;  /* 0x00000000ff0075a7 */ /* 0x000e640008000146 */
[----:B-1----:R-:W-:Y:S05]  /*1ef0*/  @!P0 BRA `(.L_x_22) ;  /* 0x000000e800708947 */ /* 0x002fea0003800000 */
.L_x_21:
[----:B------:R-:W-:Y:S01]  /*1f00*/  UIADD3 UR6, UR10, 0x24180, URZ ;  /* 0x000241800a067890 */ /* 0x000fe2000fffe03f */
[----:B------:R-:W-:Y:S01]  /*1f10*/  WARPGROUP.ARRIVE ;  /* 0x00000000000079c5 */ /* 0x000fe20000000000 */
[----:B------:R-:W-:Y:S01]  /*1f20*/  ULOP3.LUT UR7, UR11, 0x10000, URZ, 0xfc, !UPT ;  /* 0x000100000b077892 */ /* 0x000fe2000f8efc3f */
[----:B------:R2:W-:Y:S01]  /*1f30*/  STL [R1+0x74], RZ ;  /* 0x000074ff01007387 */ /* 0x0005e20000100800 */
[----:B------:R-:W-:Y:S01]  /*1f40*/  USHF.R.U32.HI UR6, URZ, 0x4, UR6 ;  /* 0x000000043f067899 */ /* 0x000fe20008011606 */
[----:B01----:R-:W-:Y:S01]  /*1f50*/  IMAD.MOV.U32 R0, RZ, RZ, RZ ;  /* 0x000000ffff007224 */ /* 0x003fe200078e00ff */
[----:B------:R-:W-:Y:S01]  /*1f60*/  ULEA UR7, UR5, UR7, 0xa ;  /* 0x0000000705077291 */ /* 0x000fe2000f8e503f */
[----:B------:R2:W-:Y:S01]  /*1f70*/  STL [R1+0x70], RZ ;  /* 0x000070ff01007387 */ /* 0x0005e20000100800 */
[----:B------:R-:W-:Y:S01]  /*1f80*/  ULOP3.LUT UR6, UR6, 0x3fff, URZ, 0xc0, !UPT ;  /* 0x00003fff06067892 */ /* 0x000fe2000f8ec03f */
[----:B------:R-:W-:Y:S01]  /*1f90*/  CS2R R2, SRZ ;  /* 0x0000000000027805 */ /* 0x000fe2000001ff00 */
[----:B------:R-:W-:Y:S01]  /*1fa0*/  UMOV UR17, 0x80000020 ;  /* 0x8000002000117882 */ /* 0x000fe20000000000 */
[----:B------:R-:W-:Y:S01]  /*1fb0*/  UMOV UR19, 0x80000020 ;  /* 0x8000002000137882 */ /* 0x000fe20000000000 */
[----:B------:R-:W-:Y:S01]  /*1fc0*/  ULOP3.LUT UR6, UR6, 0x10000, URZ, 0xfc, !UPT ;  /* 0x0001000006067892 */ /* 0x000fe2000f8efc3f */
[----:B------:R2:W-:Y:S01]  /*1fd0*/  STL [R1+0x6c], RZ ;  /* 0x00006cff01007387 */ /* 0x0005e20000100800 */
[----:B------:R-:W-:Y:S01]  /*1fe0*/  UMOV UR16, UR7 ;  /* 0x0000000700107c82 */ /* 0x000fe20008000000 */
[----:B------:R-:W-:Y:S01]  /*1ff0*/  CS2R R4, SRZ ;  /* 0x0000000000047805 */ /* 0x000fe2000001ff00 */
[----:B------:R-:W-:Y:S01]  /*2000*/  ULEA UR8, UR5, UR6, 0x9 ;  /* 0x0000000605087291 */ /* 0x000fe2000f8e483f */
[----:B------:R2:W-:Y:S01]  /*2010*/  STL [R1+0x68], RZ ;  /* 0x000068ff01007387 */ /* 0x0005e20000100800 */
[----:B------:R-:W-:Y:S01]  /*2020*/  CS2R R6, SRZ ;  /* 0x0000000000067805 */ /* 0x000fe2000001ff00 */
[----:B------:R-:W-:Y:S01]  /*2030*/  UMOV UR6, 0x2 ;  /* 0x0000000200067882 */ /* 0x000fe20000000000 */
[----:B------:R-:W-:Y:S01]  /*2040*/  CS2R R8, SRZ ;  /* 0x0000000000087805 */ /* 0x000fe2000001ff00 */
[----:B------:R2:W-:Y:S01]  /*2050*/  STL [R1+0x64], RZ ;  /* 0x000064ff01007387 */ /* 0x0005e20000100800 */
[----:B------:R-:W-:Y:S01]  /*2060*/  CS2R R10, SRZ ;  /* 0x00000000000a7805 */ /* 0x000fe2000001ff00 */
[----:B------:R-:W-:Y:S01]  /*2070*/  UMOV UR18, UR8 ;  /* 0x0000000800127c82 */ /* 0x000fe20008000000 */
[----:B------:R-:W-:Y:S01]  /*2080*/  CS2R R12, SRZ ;  /* 0x00000000000c7805 */ /* 0x000fe2000001ff00 */
[----:B------:R-:W-:Y:S01]  /*2090*/  QGMMA.64x128x32.F32.E4M3.E4M3 R88, gdesc[UR16], RZ, !UPT ;  /* 0x01e00000105879f3 */ /* 0x000fe2000c7008ff */
[----:B------:R-:W-:Y:S01]  /*20a0*/  UIADD3 UR16, UR7, 0x200, URZ ;  /* 0x0000020007107890 */ /* 0x000fe2000fffe03f */
[----:B------:R2:W-:Y:S01]  /*20b0*/  STL [R1+0x60], RZ ;  /* 0x000060ff01007387 */ /* 0x0005e20000100800 */
[----:B------:R-:W-:Y:S01]  /*20c0*/  UMOV UR17, 0x80000020 ;  /* 0x8000002000117882 */ /* 0x000fe20000000000 */
[----:B------:R-:W-:-:S02]  /*20d0*/  CS2R R14, SRZ ;  /* 0x00000000000e7805 */ /* 0x000fc4000001ff00 */
[----:B------:R-:W-:Y:S01]  /*20e0*/  CS2R R16, SRZ ;  /* 0x0000000000107805 */ /* 0x000fe2000001ff00 */
[----:B------:R2:W-:Y:S01]  /*20f0*/  STL [R1+0x5c], RZ ;  /* 0x00005cff01007387 */ /* 0x0005e20000100800 */
[----:B------:R-:W-:Y:S02]  /*2100*/  CS2R R18, SRZ ;  /* 0x0000000000127805 */ /* 0x000fe4000001ff00 */
[----:B------:R-:W-:Y:S02]  /*2110*/  CS2R R20, SRZ ;  /* 0x0000000000147805 */ /* 0x000fe4000001ff00 */
[----:B------:R-:W-:Y:S01]  /*2120*/  CS2R R22, SRZ ;  /* 0x0000000000167805 */ /* 0x000fe2000001ff00 */
[----:B------:R2:W-:Y:S01]  /*2130*/  STL [R1+0x58], RZ ;  /* 0x000058ff01007387 */ /* 0x0005e20000100800 */
[----:B------:R-:W-:Y:S01]  /*2140*/  CS2R R152, SRZ ;  /* 0x0000000000987805 */ /* 0x000fe2000001ff00 */
[----:B------:R-:W-:Y:S01]  /*2150*/  QGMMA.64x128x32.F32.E4M3.E4M3 R24, gdesc[UR16], RZ, !UPT ;  /* 0x01e00000101879f3 */ /* 0x000fe2000c7008ff */
[----:B------:R-:W-:Y:S01]  /*2160*/  UIADD3 UR16, UR7, 0x2, URZ ;  /* 0x0000000207107890 */ /* 0x000fe2000fffe03f */
[----:B------:R2:W-:Y:S01]  /*2170*/  STL [R1+0x54], RZ ;  /* 0x000054ff01007387 */ /* 0x0005e20000100800 */
[----:B------:R-:W-:Y:S01]  /*2180*/  UIADD3 UR18, UR8, 0x2, URZ ;  /* 0x0000000208127890 */ /* 0x000fe2000fffe03f */
[----:B------:R-:W-:Y:S01]  /*2190*/  CS2R R154, SRZ ;  /* 0x00000000009a7805 */ /* 0x000fe2000001ff00 */
[----:B------:R-:W-:Y:S01]  /*21a0*/  UMOV UR17, 0x80000020 ;  /* 0x8000002000117882 */ /* 0x000fe20000000000 */
        /* <DEDUP_REMOVED lines=9> */
[----:B------:R-:W-:Y:S02]  /*2240*/  CS2R R166, SRZ ;  /* 0x0000000000a67805 */ /* 0x000fe4000001ff00 */
        /* <DEDUP_REMOVED lines=39> */
[----:B------:R-:W-:-:S03]  /*24c0*/  IMAD.MOV.U32 R226, RZ, RZ, RZ ;  /* 0x000000ffffe27224 */ /* 0x000fc600078e00ff */
[----:B------:R2:W-:Y:S04]  /*24d0*/  STL [R1+0x1c], RZ ;  /* 0x00001cff01007387 */ /* 0x0005e80000100800 */
[----:B------:R2:W-:Y:S04]  /*24e0*/  STL [R1+0x18], RZ ;  /* 0x000018ff01007387 */ /* 0x0005e80000100800 */
[----:B------:R2:W-:Y:S04]  /*24f0*/  STL [R1+0x14], RZ ;  /* 0x000014ff01007387 */ /* 0x0005e80000100800 */
[----:B------:R2:W-:Y:S04]  /*2500*/  STL [R1+0x10], RZ ;  /* 0x000010ff01007387 */ /* 0x0005e80000100800 */
[----:B------:R2:W-:Y:S04]  /*2510*/  STL [R1+0xc], RZ ;  /* 0x00000cff01007387 */ /* 0x0005e80000100800 */
[----:B------:R2:W-:Y:S04]  /*2520*/  STL [R1+0x8], RZ ;  /* 0x000008ff01007387 */ /* 0x0005e80000100800 */
[----:B------:R2:W-:Y:S04]  /*2530*/  STL [R1+0x4], RZ ;  /* 0x000004ff01007387 */ /* 0x0005e80000100800 */
[----:B------:R2:W-:Y:S01]  /*2540*/  STL [R1], RZ ;  /* 0x000000ff01007387 */ /* 0x0005e20000100800 */
[----:B------:R-:W-:Y:S01]  /*2550*/  QGMMA.64x128x32.F32.E4M3.E4M3 R88, gdesc[UR16], R88 ;  /* 0x01e00000105879f3 */ /* 0x000fe20008700858 */
[----:B------:R-:W-:Y:S01]  /*2560*/  UIADD3 UR16, UR7, 0x202, URZ ;  /* 0x0000020207107890 */ /* 0x000fe2000fffe03f */
[----:B------:R-:W-:-:S02]  /*2570*/  UMOV UR17, 0x80000020 ;  /* 0x8000002000117882 */ /* 0x000fc40000000000 */
[----:B------:R-:W-:Y:S02]  /*2580*/  ULDC UR7, c[0x0][0x50c] ;  /* 0x0001430000077ab9 */ /* 0x000fe40000000800 */
[----:B------:R-:W-:-:S04]  /*2590*/  UISETP.NE.AND UP0, UPT, UR7, 0x2, UPT ;  /* 0x000000020700788c */ /* 0x000fc8000bf05270 */
[----:B------:R-:W-:Y:S02]  /*25a0*/  USEL UR7, URZ, 0x1, UP0 ;  /* 0x000000013f077887 */ /* 0x000fe40008000000 */
[----:B------:R-:W-:Y:S04]  /*25b0*/  QGMMA.64x128x32.F32.E4M3.E4M3 R24, gdesc[UR16], R24, gsb0 ;  /* 0x01e00000101879f3 */ /* 0x000fe80008000818 */
[----:B------:R-:W-:-:S13]  /*25c0*/  ISETP.NE.AND P0, PT, RZ, UR7, PT ;  /* 0x00000007ff007c0c */ /* 0x000fda000bf05270 */
[----:B--2---:R-:W-:Y:S05]  /*25d0*/  @!P0 BRA `(.L_x_23) ;  /* 0x0000000800808947 */ /* 0x004fea0003800000 */
[----:B------:R-:W-:Y:S02]  /*25e0*/  WARPGROUP.DEPBAR.LE gsb0, 0x0 ;  /* 0x00008000000079c5 */ /* 0x000fe40000010000 */
[----:B------:R-:W-:-:S01]  /*25f0*/  FADD R227, RZ, R58 ;  /* 0x0000003affe37221 */ /* 0x000fc20000000000 */
[----:B------:R-:W-:Y:S01]  /*2600*/  FADD R226, RZ, R88 ;  /* 0x00000058ffe27221 */ /* 0x000fe20000000000 */
[----:B------:R-:W-:-:S01]  /*2610*/  FADD R225, RZ, R89 ;  /* 0x00000059ffe17221 */ /* 0x000fc20000000000 */
[----:B------:R-:W-:Y:S01]  /*2620*/  FADD R224, RZ, R90 ;  /* 0x0000005affe07221 */ /* 0x000fe20000000000 */
[----:B------:R-:W-:-:S01]  /*2630*/  FADD R223, RZ, R91 ;  /* 0x0000005bffdf7221 */ /* 0x000fc20000000000 */
[----:B------:R0:W-:Y:S01]  /*2640*/  STL [R1], R227 ;  /* 0x000000e301007387 */ /* 0x0001e20000100800 */
[----:B------:R-:W-:-:S01]  /*2650*/  FADD R222, RZ, R92 ;  /* 0x0000005cffde7221 */ /* 0x000fc20000000000 */
[----:B------:R-:W-:Y:S01]  /*2660*/  FADD R221, RZ, R93 ;  /* 0x0000005dffdd7221 */ /* 0x000fe20000000000 */
[----:B------:R-:W-:-:S01]  /*2670*/  FADD R220, RZ, R94 ;  /* 0x0000005effdc7221 */ /* 0x000fc20000000000 */
[----:B------:R-:W-:Y:S01]  /*2680*/  FADD R219, RZ, R95 ;  /* 0x0000005fffdb7221 */ /* 0x000fe20000000000 */
[----:B------:R-:W-:-:S01]  /*2690*/  FADD R218, RZ, R96 ;  /* 0x00000060ffda7221 */ /* 0x000fc20000000000 */
[----:B------:R-:W-:Y:S01]  /*26a0*/  FADD R217, RZ, R97 ;  /* 0x00000061ffd97221 */ /* 0x000fe20000000000 */
[----:B------:R-:W-:-:S01]  /*26b0*/  FADD R216, RZ, R98 ;  /* 0x00000062ffd87221 */ /* 0x000fc20000000000 */
[----:B------:R-:W-:Y:S01]  /*26c0*/  FADD R215, RZ, R99 ;  /* 0x00000063ffd77221 */ /* 0x000fe20000000000 */
[----:B------:R-:W-:-:S01]  /*26d0*/  FADD R214, RZ, R100 ;  /* 0x00000064ffd67221 */ /* 0x000fc20000000000 */
[----:B0-----:R-:W-:Y:S01]  /*26e0*/  FADD R227, RZ, R59 ;  /* 0x0000003bffe37221 */ /* 0x001fe20000000000 */
[----:B------:R-:W-:-:S01]  /*26f0*/  FADD R213, RZ, R101 ;  /* 0x00000065ffd57221 */ /* 0x000fc20000000000 */
[----:B------:R-:W-:Y:S01]  /*2700*/  FADD R212, RZ, R102 ;  /* 0x00000066ffd47221 */ /* 0x000fe20000000000 */
[----:B------:R-:W-:-:S01]  /*2710*/  FADD R211, RZ, R103 ;  /* 0x00000067ffd37221 */ /* 0x000fc20000000000 */
[----:B------:R-:W-:Y:S01]  /*2720*/  FADD R210, RZ, R104 ;  /* 0x00000068ffd27221 */ /* 0x000fe20000000000 */
[----:B------:R0:W-:Y:S01]  /*2730*/  STL [R1+0x4], R227 ;  /* 0x000004e301007387 */ /* 0x0001e20000100800 */
        /* <DEDUP_REMOVED lines=93> */
[----:B------:R-:W-:Y:S01]  /*2d10*/  UMOV UR6, URZ ;  /* 0x0000003f00067c82 */ /* 0x000fe20008000000 */
[----:B0-----:R-:W-:-:S05]  /*2d20*/  FADD R227, RZ, R66 ;  /* 0x00000042ffe37221 */ /* 0x001fca0000000000 */
[----:B------:R0:W-:Y:S02]  /*2d30*/  STL [R1+0x20], R227 ;  /* 0x000020e301007387 */ /* 0x0001e40000100800 */
        /* <DEDUP_REMOVED lines=42> */
.L_x_23:
[----:B------:R-:W-:-:S04]  /*2fe0*/  UIADD3 UR12, UR5, 0x1, URZ ;  /* 0x00000001050c7890 */ /* 0x000fc8000fffe03f */
[----:B------:R-:W-:-:S04]  /*2ff0*/  UISETP.NE.AND UP0, UPT, UR12, 0x9, UPT ;  /* 0x000000090c00788c */ /* 0x000fc8000bf05270 */
[----:B------:R-:W-:Y:S02]  /*3000*/  USEL UR8, URZ, 0x1, UP0 ;  /* 0x000000013f087887 */ /* 0x000fe40008000000 */
[----:B------:R-:W-:Y:S02]  /*3010*/  USEL UR12, UR12, URZ, UP0 ;  /* 0x0000003f0c0c7287 */ /* 0x000fe40008000000 */
[----:B------:R-:W-:-:S06]  /*3020*/  ULOP3.LUT UR8, UR4, UR8, URZ, 0x3c, !UPT ;  /* 0x0000000804087292 */ /* 0x000fcc000f8e3c3f */
[----:B0-----:R-:W-:Y:S01]  /*3030*/  IMAD.U32 R227, RZ, RZ, UR8 ;  /* 0x00000008ffe37e24 */ /* 0x001fe2000f8e00ff */
[----:B------:R-:W-:-:S06]  /*3040*/  UMOV UR8, 0x1 ;  /* 0x0000000100087882 */ /* 0x000fcc0000000000 */
.L_x_18:
[----:B------:R-:W-:-:S04]  /*3050*/  UISETP.LT.AND UP0, UPT, UR9, 0x1, UPT ;  /* 0x000000010900788c */ /* 0x000fc8000bf01270 */
[----:B------:R-:W-:-:S04]  /*3060*/  USEL UR16, UR9, 0x1, UP0 ;  /* 0x0000000109107887 */ /* 0x000fc80008000000 */
[----:B------:R-:W-:-:S04]  /*3070*/  UIADD3 UR16, UR9, -UR16, URZ ;  /* 0x8000001009107290 */ /* 0x000fc8000fffe03f */
[----:B------:R-:W-:-:S06]  /*3080*/  UISETP.GE.AND UP0, UPT, UR16, 0x1, UPT ;  /* 0x000000011000788c */ /* 0x000fcc000bf06270 */
[----:B------:R-:W-:-:S13]  /*3090*/  PLOP3.LUT P0, PT, PT, PT, UP0, 0x80, 0x0 ;  /* 0x000000000000781c */ /* 0x000fda0003f0f008 */
[----:B------:R-:W-:Y:S05]  /*30a0*/  @!P0 BRA `(.L_x_24) ;  /* 0x0000001000c48947 */ /* 0x000fea0003800000 */
[----:B------:R-:W-:Y:S01]  /*30b0*/  IMAD.U32 R228, RZ, RZ, UR16 ;  /* 0x00000010ffe47e24 */ /* 0x000fe2000f8e00ff */
[----:B------:R-:W-:Y:S01]  /*30c0*/  UMOV UR24, UR5 ;  /* 0x0000000500187c82 */ /* 0x000fe20008000000 */
[----:B------:R-:W-:-:S05]  /*30d0*/  ULDC UR25, c[0x0][0x50c] ;  /* 0x0001430000197ab9 */ /* 0x000fca0000000800 */
.L_x_32:
[----:B------:R-:W-:-:S06]  /*30e0*/  UISETP.NE.AND UP0, UPT, UR23, 0x3, UPT ;  /* 0x000000031700788c */ /* 0x000fcc000bf05270 */
[----:B------:R-:W-:-:S13]  /*30f0*/  PLOP3.LUT P1, PT, PT, PT, UP0, 0x80, 0x0 ;  /* 0x000000000000781c */ /* 0x000fda0003f2f008 */
[----:B-1---5:R-:W-:Y:S05]  /*3100*/  @!P1 BRA `(.L_x_25) ;  /* 0x0000000000049947 */ /* 0x022fea0003800000 */
[----:B------:R-:W-:Y:S01]  /*3110*/  BPT.TRAP 0x1 ;  /* 0x000000040000795c */ /* 0x000fe20000300000 */
.L_x_25:
[----:B------:R-:W0:Y:S01]  /*3120*/  S2UR UR16, SR_CgaCtaId ;  /* 0x00000000001079c3 */ /* 0x000e220000008800 */
[----:B------:R-:W-:Y:S01]  /*3130*/  UMOV UR10, 0x400 ;  /* 0x00000400000a7882 */ /* 0x000fe20000000000 */
[----:B------:R-:W-:Y:S01]  /*3140*/  SHF.L.U32 R229, R227, 0x1f, RZ ;  /* 0x0000001fe3e57819 */ /* 0x000fe200000006ff */
[----:B0-----:R-:W-:-:S04]  /*3150*/  ULEA UR10, UR16, UR10, 0x18 ;  /* 0x0000000a100a7291 */ /* 0x001fc8000f8ec03f */
[----:B------:R-:W-:-:S09]  /*3160*/  ULEA UR16, UR12, UR10, 0x3 ;  /* 0x0000000a0c107291 */ /* 0x000fd2000f8e183f */
[----:B------:R0:W1:Y:S01]  /*3170*/  SYNCS.PHASECHK.TRANS64.TRYWAIT P0, [UR16], R229 ;  /* 0x000000e5ff0075a7 */ /* 0x0000620008000150 */
[----:B------:R-:W-:Y:S05]  /*3180*/  @!P1 BRA `(.L_x_26) ;  /* 0x0000000000049947 */ /* 0x000fea0003800000 */
[----:B------:R-:W-:Y:S01]  /*3190*/  BPT.TRAP 0x1 ;  /* 0x000000040000795c */ /* 0x000fe20000300000 */
.L_x_26:
[----:B-1----:R-:W-:Y:S05]  /*31a0*/  @P0 BRA `(.L_x_27) ;  /* 0x0000000000080947 */ /* 0x002fea0003800000 */
[----:B------:R-:W1:Y:S02]  /*31b0*/  SYNCS.PHASECHK.TRANS64.TRYWAIT P0, [UR16], R229 ;  /* 0x000000e5ff0075a7 */ /* 0x000e640008000150 */
[----:B-1----:R-:W-:Y:S05]  /*31c0*/  @!P0 BRA `(.L_x_28) ;  /* 0x000000d400d48947 */ /* 0x002fea0003800000 */
.L_x_27:
[----:B------:R-:W-:Y:S01]  /*31d0*/  UIADD3 UR16, UR10, 0x24180, URZ ;  /* 0x000241800a107890 */ /* 0x000fe2000fffe03f */
[----:B------:R-:W-:Y:S01]  /*31e0*/  WARPGROUP.ARRIVE ;  /* 0x00000000000079c5 */ /* 0x000fe20000000000 */
[----:B------:R-:W-:Y:S02]  /*31f0*/  UISETP.NE.AND UP0, UPT, UR7, URZ, UPT ;  /* 0x0000003f0700728c */ /* 0x000fe4000bf05270 */
[----:B------:R-:W-:Y:S02]  /*3200*/  USHF.R.U32.HI UR16, URZ, 0x4, UR16 ;  /* 0x000000043f107899 */ /* 0x000fe40008011610 */
[----:B------:R-:W-:Y:S02]  /*3210*/  USEL UR8, UR8, URZ, !UP0 ;  /* 0x0000003f08087287 */ /* 0x000fe4000c000000 */
[----:B------:R-:W-:Y:S02]  /*3220*/  ULOP3.LUT UR16, UR16, 0x3fff, URZ, 0xc0, !UPT ;  /* 0x00003fff10107892 */ /* 0x000fe4000f8ec03f */
[----:B------:R-:W-:-:S02]  /*3230*/  UISETP.NE.U32.AND UP0, UPT, UR8, URZ, UPT ;  /* 0x0000003f0800728c */ /* 0x000fc4000bf05070 */
[----:B------:R-:W-:Y:S02]  /*3240*/  ULOP3.LUT UR7, UR11, 0x10000, URZ, 0xfc, !UPT ;  /* 0x000100000b077892 */ /* 0x000fe4000f8efc3f */
[----:B------:R-:W-:Y:S02]  /*3250*/  ULOP3.LUT UR8, UR16, 0x10000, URZ, 0xfc, !UPT ;  /* 0x0001000010087892 */ /* 0x000fe4000f8efc3f */
[----:B------:R-:W-:Y:S02]  /*3260*/  ULEA UR7, UR12, UR7, 0xa ;  /* 0x000000070c077291 */ /* 0x000fe4000f8e503f */
[----:B------:R-:W-:Y:S01]  /*3270*/  ULEA UR8, UR12, UR8, 0x9 ;  /* 0x000000080c087291 */ /* 0x000fe2000f8e483f */
[----:B------:R-:W-:Y:S01]  /*3280*/  UMOV UR17, 0x80000020 ;  /* 0x8000002000117882 */ /* 0x000fe20000000000 */
[----:B------:R-:W-:Y:S01]  /*3290*/  UMOV UR19, 0x80000020 ;  /* 0x8000002000137882 */ /* 0x000fe20000000000 */
[----:B------:R-:W-:Y:S02]  /*32a0*/  UIADD3 UR6, UR6, 0x2, URZ ;  /* 0x0000000206067890 */ /* 0x000fe4000fffe03f */
[----:B------:R-:W-:-:S02]  /*32b0*/  UMOV UR16, UR7 ;  /* 0x0000000700107c82 */ /* 0x000fc40008000000 */
[----:B------:R-:W-:Y:S02]  /*32c0*/  UMOV UR18, UR8 ;  /* 0x0000000800127c82 */ /* 0x000fe40008000000 */
[----:B------:R-:W-:Y:S01]  /*32d0*/  QGMMA.64x128x32.F32.E4M3.E4M3 R88, gdesc[UR16], R88, UP0 ;  /* 0x01e00000105879f3 */ /* 0x000fe2000bf00858 */
[----:B------:R-:W-:Y:S01]  /*32e0*/  UIADD3 UR16, UR7, 0x200, URZ ;  /* 0x0000020007107890 */ /* 0x000fe2000fffe03f */
[----:B------:R-:W-:-:S10]  /*32f0*/  UMOV UR17, 0x80000020 ;  /* 0x8000002000117882 */ /* 0x000fd40000000000 */
[----:B------:R-:W-:Y:S01]  /*3300*/  QGMMA.64x128x32.F32.E4M3.E4M3 R24, gdesc[UR16], R24, UP0 ;  /* 0x01e00000101879f3 */ /* 0x000fe2000bf00818 */
[----:B------:R-:W-:Y:S02]  /*3310*/  UIADD3 UR16, UR7, 0x2, URZ ;  /* 0x0000000207107890 */ /* 0x000fe4000fffe03f */
[----:B------:R-:W-:Y:S01]  /*3320*/  UIADD3 UR18, UR8, 0x2, URZ ;  /* 0x0000000208127890 */ /* 0x000fe2000fffe03f */
[----:B------:R-:W-:Y:S01]  /*3330*/  UMOV UR17, 0x80000020 ;  /* 0x8000002000117882 */ /* 0x000fe20000000000 */
[----:B------:R-:W-:Y:S01]  /*3340*/  UMOV UR19, 0x80000020 ;  /* 0x8000002000137882 */ /* 0x000fe20000000000 */
[----:B------:R-:W-:-:S06]  /*3350*/  UISETP.NE.AND UP0, UPT, UR6, UR25, UPT ;  /* 0x000000190600728c */ /* 0x000fcc000bf05270 */
[----:B------:R-:W-:Y:S01]  /*3360*/  QGMMA.64x128x32.F32.E4M3.E4M3 R88, gdesc[UR16], R88 ;  /* 0x01e00000105879f3 */ /* 0x000fe20008700858 */
[----:B------:R-:W-:Y:S01]  /*3370*/  UIADD3 UR16, UR7, 0x202, URZ ;  /* 0x0000020207107890 */ /* 0x000fe2000fffe03f */
[----:B------:R-:W-:Y:S01]  /*3380*/  UMOV UR17, 0x80000020 ;  /* 0x8000002000117882 */ /* 0x000fe20000000000 */
[----:B------:R-:W-:-:S06]  /*3390*/  USEL UR7, URZ, 0x1, UP0 ;  /* 0x000000013f077887 */ /* 0x000fcc0008000000 */
[----:B------:R-:W-:-:S03]  /*33a0*/  ISETP.NE.AND P0, PT, RZ, UR7, PT ;  /* 0x00000007ff007c0c */ /* 0x000fc6000bf05270 */
[----:B------:R-:W-:Y:S03]  /*33b0*/  QGMMA.64x128x32.F32.E4M3.E4M3 R24, gdesc[UR16], R24, gsb0 ;  /* 0x01e00000101879f3 */ /* 0x000fe60008000818 */
[----:B------:R-:W-:-:S07]  /*33c0*/  WARPGROUP.DEPBAR.LE gsb0, 0x1 ;  /* 0x00008000000079c5 */ /* 0x000fce0000010100 */
[----:B------:R-:W-:Y:S05]  /*33d0*/  @!P0 BRA `(.L_x_29) ;  /* 0x0000000c00808947 */ /* 0x000fea0003800000 */
[----:B------:R-:W-:Y:S02]  /*33e0*/  WARPGROUP.DEPBAR.LE gsb0, 0x0 ;  /* 0x00008000000079c5 */ /* 0x000fe40000010000 */
[----:B------:R-:W-:-:S01]  /*33f0*/  FADD R226, R88, R226 ;  /* 0x000000e258e27221 */ /* 0x000fc20000000000 */
[----:B------:R-:W-:Y:S01]  /*3400*/  FADD R225, R89, R225 ;  /* 0x000000e159e17221 */ /* 0x000fe20000000000 */
[----:B------:R1:W-:Y:S01]  /*3410*/  STL [R1+0x90], R227 ;  /* 0x000090e301007387 */ /* 0x0003e20000100800 */
[----:B------:R-:W-:-:S01]  /*3420*/  FADD R224, R90, R224 ;  /* 0x000000e05ae07221 */ /* 0x000fc20000000000 */
[----:B------:R-:W-:Y:S01]  /*3430*/  FADD R223, R91, R223 ;  /* 0x000000df5bdf7221 */ /* 0x000fe20000000000 */
[----:B------:R-:W-:-:S01]  /*3440*/  FADD R222, R92, R222 ;  /* 0x000000de5cde7221 */ /* 0x000fc20000000000 */
[----:B------:R-:W-:Y:S01]  /*3450*/  FADD R221, R93, R221 ;  /* 0x000000dd5ddd7221 */ /* 0x000fe20000000000 */
[----:B-1----:R-:W2:Y:S04]  /*3460*/  LDL.LU R227, [R1+0x30] ;  /* 0x0000300001e37983 */ /* 0x002ea80000300800 */
[----:B------:R1:W-:Y:S01]  /*3470*/  STL [R1+0x94], R226 ;  /* 0x000094e201007387 */ /* 0x0003e20000100800 */
[----:B------:R-:W-:-:S01]  /*3480*/  FADD R220, R94, R220 ;  /* 0x000000dc5edc7221 */ /* 0x000fc20000000000 */
[----:B------:R-:W-:-:S02]  /*3490*/  FADD R219, R95, R219 ;  /* 0x000000db5fdb7221 */ /* 0x000fc40000000000 */
[----:B-1----:R-:W3:Y:S04]  /*34a0*/  LDL.LU R226, [R1+0x2c] ;  /* 0x00002c0001e27983 */ /* 0x002ee80000300800 */
[----:B------:R1:W-:Y:S01]  /*34b0*/  STL [R1+0x98], R225 ;  /* 0x000098e101007387 */ /* 0x0003e20000100800 */
[----:B------:R-:W-:-:S03]  /*34c0*/  FADD R218, R96, R218 ;  /* 0x000000da60da7221 */ /* 0x000fc60000000000 */
[----:B-1----:R-:W4:Y:S04]  /*34d0*/  LDL.LU R225, [R1+0x28] ;  /* 0x0000280001e17983 */ /* 0x002f280000300800 */
        /* <DEDUP_REMOVED lines=9> */
[----:B------:R1:W-:Y:S04]  /*3570*/  STL [R1+0xa8], R221 ;  /* 0x0000a8dd01007387 */ /* 0x0003e80000100800 */
        /* <DEDUP_REMOVED lines=12> */
[----:B-1----:R-:W4:Y:S01]  /*3640*/  LDL.LU R215, [R1] ;  /* 0x0000000001d77983 */ /* 0x002f220000300800 */
[----:B------:R-:W-:-:S01]  /*3650*/  FADD R214, R100, R214 ;  /* 0x000000d664d67221 */ /* 0x000fc20000000000 */
[----:B------:R-:W-:Y:S01]  /*3660*/  FADD R213, R101, R213 ;  /* 0x000000d565d57221 */ /* 0x000fe20000000000 */
[----:B------:R-:W-:-:S01]  /*3670*/  FADD R212, R102, R212 ;  /* 0x000000d466d47221 */ /* 0x000fc20000000000 */
[----:B------:R-:W-:Y:S01]  /*3680*/  FADD R211, R103, R211 ;  /* 0x000000d367d37221 */ /* 0x000fe20000000000 */
[----:B------:R-:W-:-:S01]  /*3690*/  FADD R210, R104, R210 ;  /* 0x000000d268d27221 */ /* 0x000fc20000000000 */
[----:B------:R-:W-:Y:S01]  /*36a0*/  STL [R1+0xc4], R214 ;  /* 0x0000c4d601007387 */ /* 0x000fe20000100800 */
        /* <DEDUP_REMOVED lines=11> */
[----:B------:R1:W-:Y:S01]  /*3760*/  STL [R1+0xd0], R211 ;  /* 0x0000d0d301007387 */ /* 0x0003e20000100800 */
[----:B------:R-:W-:-:S01]  /*3770*/  FADD R200, R114, R200 ;  /* 0x000000c872c87221 */ /* 0x000fc20000000000 */
[----:B------:R-:W-:Y:S01]  /*3780*/  FADD R199, R115, R199 ;  /* 0x000000c773c77221 */ /* 0x000fe20000000000 */
        /* <DEDUP_REMOVED lines=69> */
[----:B-----5:R-:W-:Y:S01]  /*3be0*/  FADD R0, R57, R0 ;  /* 0x0000000039007221 */ /* 0x020fe20000000000 */
[----:B--2---:R-:W-:-:S01]  /*3bf0*/  FADD R227, R70, R227 ;  /* 0x000000e346e37221 */ /* 0x004fc20000000000 */
[----:B---3--:R-:W-:Y:S01]  /*3c00*/  FADD R226, R69, R226 ;  /* 0x000000e245e27221 */ /* 0x008fe20000000000 */
[----:B----4-:R-:W-:-:S01]  /*3c10*/  FADD R225, R68, R225 ;  /* 0x000000e144e17221 */ /* 0x010fc20000000000 */
        /* <DEDUP_REMOVED lines=9> */
[----:B------:R-:W-:-:S05]  /*3cb0*/  FADD R215, R58, R215 ;  /* 0x000000d73ad77221 */ /* 0x000fca0000000000 */
[----:B------:R2:W-:Y:S04]  /*3cc0*/  STL [R1], R215 ;  /* 0x000000d701007387 */ /* 0x0005e80000100800 */
[----:B------:R3:W-:Y:S04]  /*3cd0*/  STL [R1+0x4], R216 ;  /* 0x000004d801007387 */ /* 0x0007e80000100800 */
        /* <DEDUP_REMOVED lines=8> */
[----:B-1----:R-:W4:Y:S04]  /*3d60*/  LDL.LU R211, [R1+0x34] ;  /* 0x0000340001d37983 */ /* 0x002f280000300800 */
[----:B------:R1:W-:Y:S04]  /*3d70*/  STL [R1+0x28], R225 ;  /* 0x000028e101007387 */ /* 0x0003e80000100800 */
[----:B------:R-:W4:Y:S04]  /*3d80*/  LDL.LU R212, [R1+0x38] ;  /* 0x0000380001d47983 */ /* 0x000f280000300800 */
[----:B------:R1:W-:Y:S04]  /*3d90*/  STL [R1+0x2c], R226 ;  /* 0x00002ce201007387 */ /* 0x0003e80000100800 */
[----:B------:R-:W4:Y:S04]  /*3da0*/  LDL.LU R213, [R1+0x3c] ;  /* 0x00003c0001d57983 */ /* 0x000f280000300800 */
[----:B------:R1:W-:Y:S04]  /*3db0*/  STL [R1+0x30], R227 ;  /* 0x000030e301007387 */ /* 0x0003e80000100800 */
[----:B------:R-:W4:Y:S04]  /*3dc0*/  LDL.LU R214, [R1+0x40] ;  /* 0x0000400001d67983 */ /* 0x000f280000300800 */
[----:B--2---:R-:W2:Y:S04]  /*3dd0*/  LDL.LU R215, [R1+0x44] ;  /* 0x0000440001d77983 */ /* 0x004ea80000300800 */
[----:B---3--:R-:W3:Y:S04]  /*3de0*/  LDL.LU R216, [R1+0x48] ;  /* 0x0000480001d87983 */ /* 0x008ee80000300800 */
[----:B----4-:R-:W4:Y:S04]  /*3df0*/  LDL.LU R217, [R1+0x4c] ;  /* 0x00004c0001d97983 */ /* 0x010f280000300800 */
[----:B0-----:R-:W4:Y:S04]  /*3e00*/  LDL.LU R218, [R1+0x50] ;  /* 0x0000500001da7983 */ /* 0x001f280000300800 */
[----:B------:R-:W4:Y:S04]  /*3e10*/  LDL.LU R219, [R1+0x54] ;  /* 0x0000540001db7983 */ /* 0x000f280000300800 */
[----:B------:R-:W4:Y:S04]  /*3e20*/  LDL.LU R220, [R1+0x58] ;  /* 0x0000580001dc7983 */ /* 0x000f280000300800 */
[----:B------:R-:W4:Y:S04]  /*3e30*/  LDL.LU R221, [R1+0x5c] ;  /* 0x00005c0001dd7983 */ /* 0x000f280000300800 */
[----:B------:R-:W4:Y:S04]  /*3e40*/  LDL.LU R222, [R1+0x60] ;  /* 0x0000600001de7983 */ /* 0x000f280000300800 */
[----:B------:R-:W4:Y:S04]  /*3e50*/  LDL.LU R223, [R1+0x64] ;  /* 0x0000640001df7983 */ /* 0x000f280000300800 */
[----:B------:R-:W4:Y:S04]  /*3e60*/  LDL.LU R224, [R1+0x68] ;  /* 0x0000680001e07983 */ /* 0x000f280000300800 */
[----:B-1----:R-:W4:Y:S04]  /*3e70*/  LDL.LU R225, [R1+0x6c] ;  /* 0x00006c0001e17983 */ /* 0x002f280000300800 */
[----:B------:R-:W4:Y:S04]  /*3e80*/  LDL.LU R226, [R1+0x70] ;  /* 0x0000700001e27983 */ /* 0x000f280000300800 */
[----:B------:R-:W4:Y:S01]  /*3e90*/  LDL.LU R227, [R1+0x74] ;  /* 0x0000740001e37983 */ /* 0x000f220000300800 */
[----:B------:R-:W-:-:S05]  /*3ea0*/  FADD R211, R71, R211 ;  /* 0x000000d347d37221 */ /* 0x000fca0000000000 */
[----:B------:R0:W-:Y:S01]  /*3eb0*/  STL [R1+0x34], R211 ;  /* 0x000034d301007387 */ /* 0x0001e20000100800 */
[----:B------:R-:W-:-:S03]  /*3ec0*/  FADD R212, R72, R212 ;  /* 0x000000d448d47221 */ /* 0x000fc60000000000 */
[----:B0-----:R1:W5:Y:S01]  /*3ed0*/  LDL.LU R211, [R1+0xd0] ;  /* 0x0000d00001d37983 */ /* 0x0013620000300800 */
[----:B------:R-:W-:-:S03]  /*3ee0*/  FADD R213, R73, R213 ;  /* 0x000000d549d57221 */ /* 0x000fc60000000000 */
[----:B------:R0:W-:Y:S01]  /*3ef0*/  STL [R1+0x38], R212 ;  /* 0x000038d401007387 */ /* 0x0001e20000100800 */
[----:B------:R-:W-:-:S01]  /*3f00*/  FADD R214, R74, R214 ;  /* 0x000000d64ad67221 */ /* 0x000fc20000000000 */
[----:B--2---:R-:W-:Y:S02]  /*3f10*/  FADD R215, R75, R215 ;  /* 0x000000d74bd77221 */ /* 0x004fe40000000000 */
[----:B0-----:R1:W5:Y:S01]  /*3f20*/  LDL.LU R212, [R1+0xcc] ;  /* 0x0000cc0001d47983 */ /* 0x0013620000300800 */
[----:B---3--:R-:W-:-:S03]  /*3f30*/  FADD R216, R76, R216 ;  /* 0x000000d84cd87221 */ /* 0x008fc60000000000 */
[----:B------:R0:W-:Y:S01]  /*3f40*/  STL [R1+0x3c], R213 ;  /* 0x00003cd501007387 */ /* 0x0001e20000100800 */
[----:B----4-:R-:W-:-:S03]  /*3f50*/  FADD R217, R77, R217 ;  /* 0x000000d94dd97221 */ /* 0x010fc60000000000 */
[----:B0-----:R1:W5:Y:S01]  /*3f60*/  LDL.LU R213, [R1+0xc8] ;  /* 0x0000c80001d57983 */ /* 0x0013620000300800 */
[----:B------:R-:W-:-:S03]  /*3f70*/  FADD R218, R78, R218 ;  /* 0x000000da4eda7221 */ /* 0x000fc60000000000 */
[----:B------:R0:W-:Y:S01]  /*3f80*/  STL [R1+0x40], R214 ;  /* 0x000040d601007387 */ /* 0x0001e20000100800 */
[----:B------:R-:W-:-:S01]  /*3f90*/  FADD R219, R79, R219 ;  /* 0x000000db4fdb7221 */ /* 0x000fc20000000000 */
[----:B------:R-:W-:Y:S02]  /*3fa0*/  FADD R220, R80, R220 ;  /* 0x000000dc50dc7221 */ /* 0x000fe40000000000 */
[----:B0-----:R1:W5:Y:S04]  /*3fb0*/  LDL.LU R214, [R1+0xc4] ;  /* 0x0000c40001d67983 */ /* 0x0013680000300800 */
[----:B------:R0:W-:Y:S01]  /*3fc0*/  STL [R1+0x44], R215 ;  /* 0x000044d701007387 */ /* 0x0001e20000100800 */
[----:B------:R-:W-:-:S01]  /*3fd0*/  FADD R221, R81, R221 ;  /* 0x000000dd51dd7221 */ /* 0x000fc20000000000 */
[----:B------:R-:W-:-:S02]  /*3fe0*/  FADD R222, R82, R222 ;  /* 0x000000de52de7221 */ /* 0x000fc40000000000 */
[----:B0-----:R1:W5:Y:S04]  /*3ff0*/  LDL.LU R215, [R1+0xc0] ;  /* 0x0000c00001d77983 */ /* 0x0013680000300800 */
[----:B------:R0:W-:Y:S01]  /*4000*/  STL [R1+0x48], R216 ;  /* 0x000048d801007387 */ /* 0x0001e20000100800 */
[----:B------:R-:W-:-:S03]  /*4010*/  FADD R223, R83, R223 ;  /* 0x000000df53df7221 */ /* 0x000fc60000000000 */
        /* <DEDUP_REMOVED lines=13> */
[----:B------:R0:W-:Y:S04]  /*40f0*/  STL [R1+0x5c], R221 ;  /* 0x00005cdd01007387 */ /* 0x0001e80000100800 */
        /* <DEDUP_REMOVED lines=12> */
[----:B0-----:R1:W5:Y:S01]  /*41c0*/  LDL.LU R227, [R1+0x90] ;  /* 0x0000900001e37983 */ /* 0x0013620000300800 */
[----:B------:R-:W-:-:S05]  /*41d0*/  UMOV UR6, URZ ;  /* 0x0000003f00067c82 */ /* 0x000fca0008000000 */
.L_x_29:
[----:B------:R-:W-:Y:S05]  /*41e0*/  @!P1 BRA `(.L_x_30) ;  /* 0x0000000000049947 */ /* 0x000fea0003800000 */
[----:B------:R-:W-:Y:S01]  /*41f0*/  BPT.TRAP 0x1 ;  /* 0x000000040000795c */ /* 0x000fe20000300000 */
.L_x_30:
[----:B------:R2:W-:Y:S04]  /*4200*/  STL [R1+0x94], R2 ;  /* 0x0000940201007387 */ /* 0x0005e80000100800 */
[----:B--2---:R-:W2:Y:S04]  /*4210*/  LDL R2, [R1+0x78] ;  /* 0x0000780001027983 */ /* 0x004ea80000100800 */
[----:B-----5:R3:W-:Y:S04]  /*4220*/  STL [R1+0x90], R0 ;  /* 0x0000900001007387 */ /* 0x0207e80000100800 */
[----:B---3--:R-:W3:Y:S01]  /*4230*/  LDL R0, [R1+0x7c] ;  /* 0x00007c0001007983 */ /* 0x008ee20000100800 */
[----:B0-----:R-:W-:Y:S01]  /*4240*/  IMAD.U32 R229, RZ, RZ, UR24 ;  /* 0x00000018ffe57e24 */ /* 0x001fe2000f8e00ff */
[----:B--2---:R-:W-:-:S02]  /*4250*/  ISETP.NE.AND P0, PT, R2, RZ, PT ;  /* 0x000000ff0200720c */ /* 0x004fc40003f05270 */
[----:B------:R0:W5:Y:S11]  /*4260*/  LDL.LU R2, [R1+0x94] ;  /* 0x0000940001027983 */ /* 0x0001760000300800 */
[----:B------:R-:W-:-:S05]  /*4270*/  @P0 LEA R229, R229, UR10, 0x3 ;  /* 0x0000000ae5e50c11 */ /* 0x000fca000f8e18ff */
[----:B------:R-:W-:-:S05]  /*4280*/  @P0 VIADD R229, R229, 0x48 ;  /* 0x00000048e5e50836 */ /* 0x000fca0000000000 */
[----:B---3--:R-:W-:Y:S02]  /*4290*/  @P0 PRMT R229, R0, 0x654, R229 ;  /* 0x0000065400e50816 */ /* 0x008fe400000000e5 */
[----:B------:R0:W5:Y:S01]  /*42a0*/  LDL.LU R0, [R1+0x90] ;  /* 0x0000900001007983 */ /* 0x0001620000300800 */
[----:B------:R-:W-:Y:S01]  /*42b0*/  UISETP.GT.U32.AND UP0, UPT, UR13, 0x1, UPT ;  /* 0x000000010d00788c */ /* 0x000fe2000bf04070 */
[----:B------:R0:W-:Y:S05]  /*42c0*/  @P0 SYNCS.ARRIVE.TRANS64.RED.A1T0 RZ, [R229+URZ], RZ ;  /* 0x000000ffe5ff09a7 */ /* 0x0001ea000810043f */
[----:B------:R-:W-:-:S13]  /*42d0*/  PLOP3.LUT P0, PT, PT, PT, UP0, 0x80, 0x0 ;  /* 0x000000000000781c */ /* 0x000fda0003f0f008 */
[----:B0-----:R-:W-:Y:S05]  /*42e0*/  @P0 BRA `(.L_x_31) ;  /* 0x0000000000040947 */ /* 0x001fea0003800000 */
[----:B------:R-:W-:Y:S01]  /*42f0*/  BPT.TRAP 0x1 ;  /* 0x000000040000795c */ /* 0x000fe20000300000 */
.L_x_31:
[----:B------:R-:W-:Y:S01]  /*4300*/  UIADD3 UR12, UR12, 0x1, URZ ;  /* 0x000000010c0c7890 */ /* 0x000fe2000fffe03f */
[C---:B------:R-:W-:Y:S01]  /*4310*/  ISETP.GT.AND P0, PT, R228.reuse, 0x1, PT ;  /* 0x00000001e400780c */ /* 0x040fe20003f04270 */
[----:B------:R-:W-:Y:S01]  /*4320*/  UIADD3 UR24, UR24, 0x1, URZ ;  /* 0x0000000118187890 */ /* 0x000fe2000fffe03f */
[----:B------:R-:W-:Y:S01]  /*4330*/  VIADD R228, R228, 0xffffffff ;  /* 0xffffffffe4e47836 */ /* 0x000fe20000000000 */
[----:B------:R-:W-:Y:S02]  /*4340*/  UISETP.NE.AND UP0, UPT, UR12, 0x9, UPT ;  /* 0x000000090c00788c */ /* 0x000fe4000bf05270 */
[----:B------:R-:W-:Y:S02]  /*4350*/  UISETP.NE.AND UP1, UPT, UR24, 0x9, UPT ;  /* 0x000000091800788c */ /* 0x000fe4000bf25270 */
[----:B------:R-:W-:Y:S02]  /*4360*/  USEL UR8, URZ, 0x1, UP0 ;  /* 0x000000013f087887 */ /* 0x000fe40008000000 */
[----:B------:R-:W-:-:S02]  /*4370*/  USEL UR12, UR12, URZ, UP0 ;  /* 0x0000003f0c0c7287 */ /* 0x000fc40008000000 */
[----:B------:R-:W-:Y:S02]  /*4380*/  USEL UR24, UR24, URZ, UP1 ;  /* 0x0000003f18187287 */ /* 0x000fe40008800000 */
[----:B------:R-:W-:Y:S01]  /*4390*/  LOP3.LUT R227, R227, UR8, RZ, 0x3c, !PT ;  /* 0x00000008e3e37c12 */ /* 0x000fe2000f8e3cff */
[----:B------:R-:W-:Y:S01]  /*43a0*/  UMOV UR8, 0x1 ;  /* 0x0000000100087882 */ /* 0x000fe20000000000 */
[----:B------:R-:W-:Y:S08]  /*43b0*/  @P0 BRA `(.L_x_32) ;  /* 0xffffffec00480947 */ /* 0x000ff0000383ffff */
.L_x_24:
[----:B------:R-:W-:-:S04]  /*43c0*/  UISETP.NE.AND UP0, UPT, UR6, URZ, UPT ;  /* 0x0000003f0600728c */ /* 0x000fc8000bf05270 */
[----:B------:R-:W-:-:S06]  /*43d0*/  USEL UR6, URZ, 0x1, !UP0 ;  /* 0x000000013f067887 */ /* 0x000fcc000c000000 */
[----:B------:R-:W-:-:S13]  /*43e0*/  ISETP.NE.AND P0, PT, RZ, UR6, PT ;  /* 0x00000006ff007c0c */ /* 0x000fda000bf05270 */
[----:B------:R-:W-:Y:S05]  /*43f0*/  @!P0 BRA `(.L_x_33) ;  /* 0x0000000c00dc8947 */ /* 0x000fea0003800000 */
[----:B------:R-:W2:Y:S04]  /*4400*/  LDL.LU R227, [R1+0x74] ;  /* 0x0000740001e37983 */ /* 0x000ea80000300800 */
[----:B--2---:R0:W-:Y:S04]  /*4410*/  STL [R1+0x90], R227 ;  /* 0x000090e301007387 */ /* 0x0041e80000100800 */
[----:B0-----:R-:W2:Y:S04]  /*4420*/  LDL.LU R227, [R1+0x70] ;  /* 0x0000700001e37983 */ /* 0x001ea80000300800 */
        /* <DEDUP_REMOVED lines=55> */
[----:B0-----:R-:W2:Y:S01]  /*47a0*/  LDL.LU R227, [R1] ;  /* 0x0000000001e37983 */ /* 0x001ea20000300800 */
[----:B------:R-:W-:-:S02]  /*47b0*/  WARPGROUP.DEPBAR.LE gsb0, 0x0 ;  /* 0x00008000000079c5 */ /* 0x000fc40000010000 */
[----:B------:R-:W-:Y:S01]  /*47c0*/  FADD R226, R88, R226 ;  /* 0x000000e258e27221 */ /* 0x000fe20000000000 */
        /* <DEDUP_REMOVED lines=95> */
[----:B-----5:R-:W-:Y:S01]  /*4dc0*/  FADD R2, R56, R2 ;  /* 0x0000000238027221 */ /* 0x020fe20000000000 */
[----:B------:R-:W-:Y:S01]  /*4dd0*/  FADD R0, R57, R0 ;  /* 0x0000000039007221 */ /* 0x000fe20000000000 */
[----:B--2---:R-:W-:-:S05]  /*4de0*/  FADD R227, R58, R227 ;  /* 0x000000e33ae37221 */ /* 0x004fca0000000000 */
[----:B------:R0:W-:Y:S04]  /*4df0*/  STL [R1], R227 ;  /* 0x000000e301007387 */ /* 0x0001e80000100800 */
[----:B0-----:R-:W2:Y:S02]  /*4e00*/  LDL.LU R227, [R1+0x100] ;  /* 0x0001000001e37983 */ /* 0x001ea40000300800 */
[----:B--2---:R-:W-:-:S05]  /*4e10*/  FADD R227, R59, R227 ;  /* 0x000000e33be37221 */ /* 0x004fca0000000000 */
[----:B------:R0:W-:Y:S04]  /*4e20*/  STL [R1+0x4], R227 ;  /* 0x000004e301007387 */ /* 0x0001e80000100800 */
        /* <DEDUP_REMOVED lines=83> */
[----:B------:R0:W-:Y:S02]  /*5360*/  STL [R1+0x74], R227 ;  /* 0x000074e301007387 */ /* 0x0001e40000100800 */
.L_x_33:
[----:B------:R-:W-:Y:S02]  /*5370*/  WARPGROUP.DEPBAR.LE gsb0, 0x0 ;  /* 0x00008000000079c5 */ /* 0x000fe40000010000 */
[----:B------:R-:W2:Y:S02]  /*5380*/  LDC R24, c[0x0][0x28c] ;  /* 0x0000a300ff187b82 */ /* 0x000ea40000000800 */
[----:B--2---:R-:W-:-:S13]  /*5390*/  ISETP.GE.AND P0, PT, R24, 0x1, PT ;  /* 0x000000011800780c */ /* 0x004fda0003f06270 */
[----:B------:R-:W-:Y:S05]  /*53a0*/  @!P0 BRA `(.L_x_34) ;  /* 0x0000000000648947 */ /* 0x000fea0003800000 */
[----:B------:R-:W-:-:S06]  /*53b0*/  UISETP.NE.AND UP0, UPT, UR23, 0x3, UPT ;  /* 0x000000031700788c */ /* 0x000fcc000bf05270 */
[----:B------:R-:W-:-:S13]  /*53c0*/  PLOP3.LUT P0, PT, PT, PT, UP0, 0x80, 0x0 ;  /* 0x000000000000781c */ /* 0x000fda0003f0f008 */
[----:B------:R-:W-:Y:S05]  /*53d0*/  @!P0 BRA `(.L_x_35) ;  /* 0x0000000000048947 */ /* 0x000fea0003800000 */
[----:B------:R-:W-:Y:S01]  /*53e0*/  BPT.TRAP 0x1 ;  /* 0x000000040000795c */ /* 0x000fe20000300000 */
.L_x_35:
[----:B0-----:R-:W2:Y:S01]  /*53f0*/  LDL R227, [R1+0x78] ;  /* 0x0000780001e37983 */ /* 0x001ea20000100800 */
[----:B------:R-:W-:Y:S01]  /*5400*/  BSSY B0, `(.L_x_36) ;  /* 0x000000f000007945 */ /* 0x000fe20003800000 */
[----:B--2---:R-:W-:-:S13]  /*5410*/  ISETP.NE.AND P0, PT, R227, RZ, PT ;  /* 0x000000ffe300720c */ /* 0x004fda0003f05270 */
[----:B------:R-:W-:Y:S05]  /*5420*/  @!P0 BRA `(.L_x_37) ;  /* 0x0000000000308947 */ /* 0x000fea0003800000 */
[----:B------:R-:W2:Y:S01]  /*5430*/  LDL R227, [R1+0x7c] ;  /* 0x00007c0001e37983 */ /* 0x000ea20000100800 */
[----:B------:R-:W-:-:S04]  /*5440*/  UISETP.LT.AND UP0, UPT, UR9, 0x1, UPT ;  /* 0x000000010900788c */ /* 0x000fc8000bf01270 */
[----:B------:R-:W-:-:S04]  /*5450*/  USEL UR8, UR9, 0x1, UP0 ;  /* 0x0000000109087887 */ /* 0x000fc80008000000 */
[----:B------:R-:W-:-:S04]  /*5460*/  UIADD3 UR8, UR5, UR9, -UR8 ;  /* 0x0000000905087290 */ /* 0x000fc8000fffe808 */
[----:B------:R-:W-:-:S04]  /*5470*/  UIMAD.WIDE.U32 UR6, UR8, 0x38e38e39, URZ ;  /* 0x38e38e39080678a5 */ /* 0x000fc8000f8e003f */
[----:B------:R-:W-:-:S04]  /*5480*/  USHF.R.U32.HI UR6, URZ, 0x1, UR7 ;  /* 0x000000013f067899 */ /* 0x000fc80008011607 */
[----:B------:R-:W-:-:S04]  /*5490*/  UIMAD UR8, UR6, -0x9, UR8 ;  /* 0xfffffff7060878a4 */ /* 0x000fc8000f8e0208 */
[----:B------:R-:W-:-:S04]  /*54a0*/  ULEA UR8, UR8, UR10, 0x3 ;  /* 0x0000000a08087291 */ /* 0x000fc8000f8e183f */
[----:B------:R-:W-:-:S06]  /*54b0*/  UIADD3 UR8, UR8, 0x48, URZ ;  /* 0x0000004808087890 */ /* 0x000fcc000fffe03f */
[----:B------:R-:W-:-:S05]  /*54c0*/  IMAD.U32 R24, RZ, RZ, UR8 ;  /* 0x00000008ff187e24 */ /* 0x000fca000f8e00ff */
[----:B--2---:R-:W-:-:S04]  /*54d0*/  PRMT R24, R227, 0x654, R24 ;  /* 0x00000654e3187816 */ /* 0x004fc80000000018 */
[----:B------:R0:W-:Y:S03]  /*54e0*/  SYNCS.ARRIVE.TRANS64.RED.A1T0 RZ, [R24+URZ], RZ ;  /* 0x000000ff18ff79a7 */ /* 0x0001e6000810043f */
.L_x_37:
[----:B------:R-:W-:Y:S05]  /*54f0*/  BSYNC B0 ;  /* 0x0000000000007941 */ /* 0x000fea0003800000 */
.L_x_36:
[----:B------:R-:W-:-:S06]  /*5500*/  UISETP.GT.U32.AND UP0, UPT, UR13, 0x1, UPT ;  /* 0x000000010d00788c */ /* 0x000fcc000bf04070 */
[----:B------:R-:W-:-:S13]  /*5510*/  PLOP3.LUT P0, PT, PT, PT, UP0, 0x80, 0x0 ;  /* 0x000000000000781c */ /* 0x000fda0003f0f008 */
[----:B------:R-:W-:Y:S05]  /*5520*/  @P0 BRA `(.L_x_34) ;  /* 0x0000000000040947 */ /* 0x000fea0003800000 */
[----:B------:R-:W-:Y:S01]  /*5530*/  BPT.TRAP 0x1 ;  /* 0x000000040000795c */ /* 0x000fe20000300000 */
.L_x_34:
[----:B-----5:R2:W-:Y:S01]  /*5540*/  STL [R1+0x94], R2 ;  /* 0x0000940201007387 */ /* 0x0205e20000100800 */
[----:B------:R-:W3:Y:S01]  /*5550*/  LDC R29, c[0x0][0x288] ;  /* 0x0000a200ff1d7b82 */ /* 0x000ee20000000800 */
[----:B------:R-:W-:Y:S02]  /*5560*/  UIADD3 UR10, UR9, UR5, URZ ;  /* 0x00000005090a7290 */ /* 0x000fe4000fffe03f */
[----:B------:R-:W-:Y:S01]  /*5570*/  USHF.R.S32.HI UR11, URZ, 0x1f, UR22 ;  /* 0x0000001f3f0b7899 */ /* 0x000fe20008011416 */
[----:B------:R-:W-:Y:S01]  /*5580*/  ULDC.64 UR6, c[0x0][0x5d0] ;  /* 0x0001740000067ab9 */ /* 0x000fe20000000a00 */
[----:B------:R-:W-:Y:S01]  /*5590*/  ULDC UR12, c[0x0][0x284] ;  /* 0x0000a100000c7ab9 */ /* 0x000fe20000000800 */
[----:B--2---:R-:W2:Y:S04]  /*55a0*/  LDL.LU R2, [R1+0x88] ;  /* 0x0000880001027983 */ /* 0x004ea80000300800 */
[----:B------:R4:W-:Y:S04]  /*55b0*/  STL [R1+0x90], R0 ;  /* 0x0000900001007387 */ /* 0x0009e80000100800 */
[----:B0-----:R-:W3:Y:S01]  /*55c0*/  LDL.LU R227, [R1+0x8c] ;  /* 0x00008c0001e37983 */ /* 0x001ee20000300800 */
[----:B----4-:R-:W0:Y:S02]  /*55d0*/  S2R R0, SR_TID.X ;  /* 0x0000000000007919 */ /* 0x010e240000002100 */
[----:B0-----:R-:W-:-:S02]  /*55e0*/  SHF.R.U32.HI R24, RZ, 0x2, R0 ;  /* 0x00000002ff187819 */ /* 0x001fc40000011600 */
[----:B------:R-:W-:Y:S02]  /*55f0*/  LOP3.LUT R26, R0, 0x60, RZ, 0xc0, !PT ;  /* 0x00000060001a7812 */ /* 0x000fe400078ec0ff */
[----:B------:R-:W-:Y:S02]  /*5600*/  SHF.R.U32.HI R27, RZ, 0x7, R0 ;  /* 0x00000007ff1b7819 */ /* 0x000fe40000011600 */
[----:B------:R-:W-:Y:S02]  /*5610*/  LOP3.LUT R25, R24, 0x7, RZ, 0xc0, !PT ;  /* 0x0000000718197812 */ /* 0x000fe400078ec0ff */
[----:B------:R-:W-:Y:S02]  /*5620*/  SHF.R.U32.HI R28, RZ, 0x1, R26 ;  /* 0x00000001ff1c7819 */ /* 0x000fe4000001161a */
[----:B------:R-:W-:Y:S02]  /*5630*/  LOP3.LUT R24, R27, 0x1, RZ, 0xc0, !PT ;  /* 0x000000011b187812 */ /* 0x000fe400078ec0ff */
[----:B------:R-:W-:Y:S01]  /*5640*/  IADD3 R27, RZ, -R28, -R25 ;  /* 0x8000001cff1b7210 */ /* 0x000fe20007ffe819 */
[----:B------:R-:W-:-:S02]  /*5650*/  IMAD.SHL.U32 R32, R0, 0x2, RZ ;  /* 0x0000000200207824 */ /* 0x000fc400078e00ff */
[C---:B------:R-:W-:Y:S02]  /*5660*/  IMAD.SHL.U32 R26, R24.reuse, 0x40, RZ ;  /* 0x00000040181a7824 */ /* 0x040fe400078e00ff */
[----:B------:R-:W-:Y:S01]  /*5670*/  IMAD R42, R24, -0x40, R27 ;  /* 0xffffffc0182a7824 */ /* 0x000fe200078e021b */
[----:B------:R-:W-:Y:S01]  /*5680*/  LOP3.LUT R24, R0, 0x3, RZ, 0xc0, !PT ;  /* 0x0000000300187812 */ /* 0x000fe200078ec0ff */
[----:B--2---:R-:W-:Y:S02]  /*5690*/  IMAD.SHL.U32 R41, R2, 0x80, RZ ;  /* 0x0000008002297824 */ /* 0x004fe400078e00ff */
[----:B------:R0:W5:Y:S04]  /*56a0*/  LDL.LU R2, [R1+0x94] ;  /* 0x0000940001027983 */ /* 0x0001680000300800 */
[----:B------:R0:W5:Y:S01]  /*56b0*/  LDL.LU R0, [R1+0x90] ;  /* 0x0000900001007983 */ /* 0x0001620000300800 */
[----:B------:R-:W-:Y:S01]  /*56c0*/  LOP3.LUT R43, R26, 0x40, R25, 0xe2, !PT ;  /* 0x000000401a2b7812 */ /* 0x000fe200078ee219 */
[----:B---3--:R-:W-:Y:S01]  /*56d0*/  IMAD.SHL.U32 R25, R227, 0x100, RZ ;  /* 0x00000100e3197824 */ /* 0x008fe200078e00ff */
[----:B------:R-:W-:Y:S01]  /*56e0*/  UISETP.GT.U32.AND UP0, UPT, UR10, 0x8, UPT ;  /* 0x000000080a00788c */ /* 0x000fe2000bf04070 */
[C---:B------:R-:W-:Y:S01]  /*56f0*/  ISETP.GE.AND P0, PT, R41.reuse, R29, PT ;  /* 0x0000001d2900720c */ /* 0x040fe20003f06270 */
[----:B------:R-:W-:Y:S01]  /*5700*/  UIMAD UR5, UR11, UR6, URZ ;  /* 0x000000060b0572a4 */ /* 0x000fe2000f8e023f */
[----:B------:R-:W-:Y:S01]  /*5710*/  LOP3.LUT R32, R41, 0x6, R32, 0xf8, !PT ;  /* 0x0000000629207812 */ /* 0x000fe200078ef820 */
[----:B------:R-:W-:Y:S01]  /*5720*/  UISETP.LT.U32.AND UP0, UPT, UR9, 0x9, UP0 ;  /* 0x000000090900788c */ /* 0x000fe20008701070 */
[----:B------:R-:W-:Y:S01]  /*5730*/  ISETP.GE.OR P0, PT, R25, UR12, P0 ;  /* 0x0000000c19007c0c */ /* 0x000fe20008706670 */
[----:B------:R-:W-:Y:S01]  /*5740*/  UISETP.GE.U32.AND UP1, UPT, UR9, 0x9, UPT ;  /* 0x000000090900788c */ /* 0x000fe2000bf26070 */
[----:B------:R-:W-:Y:S01]  /*5750*/  IMAD.U32 R27, RZ, RZ, UR6 ;  /* 0x00000006ff1b7e24 */ /* 0x000fe2000f8e00ff */
[----:B------:R-:W-:Y:S01]  /*5760*/  UIMAD UR8, UR22, UR7, UR5 ;  /* 0x00000007160872a4 */ /* 0x000fe2000f8e0205 */
[----:B------:R-:W-:Y:S01]  /*5770*/  SHF.R.S32.HI R33, RZ, 0x1f, R32 ;  /* 0x0000001fff217819 */ /* 0x000fe20000011420 */
[----:B------:R-:W-:-:S02]  /*5780*/  UIMAD.WIDE.U32 UR6, UR10, 0x38e38e39, URZ ;  /* 0x38e38e390a0678a5 */ /* 0x000fc4000f8e003f */
[----:B------:R-:W-:Y:S02]  /*5790*/  USEL UR5, URZ, 0x1, !UP0 ;  /* 0x000000013f057887 */ /* 0x000fe4000c000000 */
[----:B------:R-:W-:Y:S01]  /*57a0*/  USHF.R.U32.HI UR6, URZ, 0x1, UR7 ;  /* 0x000000013f067899 */ /* 0x000fe20008011607 */
[----:B------:R-:W-:Y:S01]  /*57b0*/  IMAD.WIDE.U32 R26, R27, UR22, R32 ;  /* 0x000000161b1a7c25 */ /* 0x000fe2000f8e0020 */
[----:B------:R-:W-:Y:S01]  /*57c0*/  ULOP3.LUT UR4, UR4, UR5, URZ, 0x3c, !UPT ;  /* 0x0000000504047292 */ /* 0x000fe2000f8e3c3f */
[----:B------:R-:W-:Y:S02]  /*57d0*/  IADD3 R42, -R25, UR12, R42 ;  /* 0x0000000c192a7c10 */ /* 0x000fe4000fffe12a */
[----:B------:R-:W-:Y:S01]  /*57e0*/  IMAD.WIDE R38, R227, 0x100, RZ ;  /* 0x00000100e3267825 */ /* 0x000fe200078e02ff */
[----:B------:R-:W-:Y:S02]  /*57f0*/  UIMAD UR5, UR6, -0x9, UR10 ;  /* 0xfffffff7060578a4 */ /* 0x000fe4000f8e020a */
[----:B------:R-:W-:Y:S01]  /*5800*/  @UP1 ULOP3.LUT UR4, UR4, 0x1, UR6, 0x78, !UPT ;  /* 0x0000000104041892 */ /* 0x000fe2000f8e7806 */
[----:B------:R-:W-:-:S02]  /*5810*/  IMAD R24, R24, -0x2, R29 ;  /* 0xfffffffe18187824 */ /* 0x000fc400078e021d */
[----:B------:R-:W-:Y:S01]  /*5820*/  VIADD R27, R27, UR8 ;  /* 0x000000081b1b7c36 */ /* 0x000fe20008000000 */
[----:B------:R-:W-:Y:S01]  /*5830*/  LOP3.LUT R43, R38, R43, R28, 0xfe, !PT ;  /* 0x0000002b262b7212 */ /* 0x000fe200078efe1c */
[----:B------:R-:W-:Y:S02]  /*5840*/  IMAD.IADD R41, R24, 0x1, -R41 ;  /* 0x0000000118297824 */ /* 0x000fe400078e0a29 */
[----:B------:R-:W-:Y:S01]  /*5850*/  IMAD.MOV.U32 R40, RZ, RZ, -0x1 ;  /* 0xffffffffff287424 */ /* 0x000fe200078e00ff */
[----:B0-----:R-:W-:Y:S06]  /*5860*/  @P0 BRA `(.L_x_38) ;  /* 0x0000008c00fc0947 */ /* 0x001fec0003800000 */
[----:B------:R-:W0:Y:S01]  /*5870*/  LDC.64 R28, c[0x0][0x5c8] ;  /* 0x00017200ff1c7b82 */ /* 0x000e220000000a00 */
[----:B------:R-:W-:Y:S01]  /*5880*/  ULDC.64 UR6, c[0x0][0x5c0] ;  /* 0x0001700000067ab9 */ /* 0x000fe20000000a00 */
[----:B------:R-:W-:Y:S01]  /*5890*/  BSSY B0, `(.L_x_38) ;  /* 0x00008fc000007945 */ /* 0x000fe20003800000 */
[-C--:B0-----:R-:W-:Y:S01]  /*58a0*/  IMAD R24, R39, R28.reuse, RZ ;  /* 0x0000001c27187224 */ /* 0x081fe200078e02ff */
[----:B------:R-:W-:Y:S01]  /*58b0*/  SHF.L.U64.HI R34, R28, 0x3, R29 ;  /* 0x000000031c227819 */ /* 0x000fe2000001021d */
[----:B------:R-:W-:-:S04]  /*58c0*/  IMAD.WIDE.U32 R26, R43, R28, R26 ;  /* 0x0000001c2b1a7225 */ /* 0x000fc800078e001a */
[----:B------:R-:W-:Y:S01]  /*58d0*/  IMAD R25, R43, R29, R24 ;  /* 0x0000001d2b197224 */ /* 0x000fe200078e0218 */
[----:B------:R-:W-:Y:S01]  /*58e0*/  IADD3 R24, P3, R26, UR6, RZ ;  /* 0x000000061a187c10 */ /* 0x000fe2000ff7e0ff */
[C---:B------:R-:W-:Y:S01]  /*58f0*/  IMAD.SHL.U32 R35, R28.reuse, 0x8, RZ ;  /* 0x000000081c237824 */ /* 0x040fe200078e00ff */
[----:B------:R-:W-:Y:S01]  /*5900*/  LEA R30, P2, R28, R26, 0x7 ;  /* 0x0000001a1c1e7211 */ /* 0x000fe200078438ff */
[----:B------:R-:W-:-:S03]  /*5910*/  IMAD.IADD R27, R27, 0x1, R25 ;  /* 0x000000011b1b7824 */ /* 0x000fc600078e0219 */
[----:B------:R-:W-:Y:S02]  /*5920*/  IADD3 R26, P1, P0, R26, UR6, R35 ;  /* 0x000000061a1a7c10 */ /* 0x000fe4000f83e023 */
[----:B------:R-:W-:Y:S02]  /*5930*/  IADD3.X R25, R27, UR7, RZ, P3, !PT ;  /* 0x000000071b197c10 */ /* 0x000fe40009ffe4ff */
[----:B------:R-:W-:Y:S02]  /*5940*/  FSETP.NEU.AND P3, PT, RZ, UR21, PT ;  /* 0x00000015ff007c0b */ /* 0x000fe4000bf6d000 */
[----:B------:R-:W-:Y:S02]  /*5950*/  LEA.HI.X R31, R28, R27, R29, 0x7, P2 ;  /* 0x0000001b1c1f7211 */ /* 0x000fe400010f3c1d */
[C---:B------:R-:W-:Y:S02]  /*5960*/  IADD3 R28, P2, R30.reuse, UR6, RZ ;  /* 0x000000061e1c7c10 */ /* 0x040fe4000ff5e0ff */
[----:B------:R-:W-:-:S02]  /*5970*/  IADD3 R30, P5, P6, R30, UR6, R35 ;  /* 0x000000061e1e7c10 */ /* 0x000fc4000febe023 */
[----:B------:R-:W-:Y:S02]  /*5980*/  IADD3.X R29, R31, UR7, RZ, P2, !PT ;  /* 0x000000071f1d7c10 */ /* 0x000fe400097fe4ff */
[--C-:B------:R-:W-:Y:S02]  /*5990*/  IADD3.X R27, R27, UR7, R34.reuse, P1, P0 ;  /* 0x000000071b1b7c10 */ /* 0x100fe40008fe0422 */
[----:B------:R-:W-:Y:S01]  /*59a0*/  IADD3.X R31, R31, UR7, R34, P5, P6 ;  /* 0x000000071f1f7c10 */ /* 0x000fe2000afec422 */
[----:B------:R-:W-:Y:S06]  /*59b0*/  @!P3 BRA `(.L_x_39) ;  /* 0x0000006c001cb947 */ /* 0x000fec0003800000 */
[----:B------:R-:W-:Y:S01]  /*59c0*/  ULDC.64 UR16, c[0x0][0x5b8] ;  /* 0x00016e0000107ab9 */ /* 0x000fe20000000a00 */
[----:B------:R-:W-:Y:S01]  /*59d0*/  ISETP.GE.AND P0, PT, R42, 0x1, PT ;  /* 0x000000012a00780c */ /* 0x000fe20003f06270 */
[----:B------:R-:W-:Y:S02]  /*59e0*/  UIMAD UR6, UR11, UR16, URZ ;  /* 0x000000100b0672a4 */ /* 0x000fe4000f8e023f */
[----:B------:R-:W-:Y:S01]  /*59f0*/  IMAD.U32 R35, RZ, RZ, UR16 ;  /* 0x00000010ff237e24 */ /* 0x000fe2000f8e00ff */
[----:B------:R-:W-:Y:S01]  /*5a00*/  BSSY B1, `(.L_x_40) ;  /* 0x0000010000017945 */ /* 0x000fe20003800000 */
[----:B------:R-:W-:Y:S01]  /*5a10*/  ISETP.LT.OR P3, PT, R41, 0x1, !P0 ;  /* 0x000000012900780c */ /* 0x000fe20004761670 */
[----:B------:R-:W-:Y:S02]  /*5a20*/  UIMAD UR6, UR22, UR17, UR6 ;  /* 0x00000011160672a4 */ /* 0x000fe4000f8e0206 */
[----:B------:R-:W-:Y:S01]  /*5a30*/  IMAD.WIDE.U32 R32, R35, UR22, R32 ;  /* 0x0000001623207c25 */ /* 0x000fe2000f8e0020 */
[----:B------:R-:W-:-:S03]  /*5a40*/  ULDC.64 UR10, c[0x0][0x5a8] ;  /* 0x00016a00000a7ab9 */ /* 0x000fc60000000a00 */
[----:B------:R-:W-:Y:S02]  /*5a50*/  IMAD.MOV.U32 R36, RZ, RZ, R32 ;  /* 0x000000ffff247224 */ /* 0x000fe400078e0020 */
[----:B------:R-:W-:Y:S01]  /*5a60*/  VIADD R37, R33, UR6 ;  /* 0x0000000621257c36 */ /* 0x000fe20008000000 */
[----:B------:R-:W-:Y:S02]  /*5a70*/  ULDC.64 UR6, c[0x0][0x5b0] ;  /* 0x00016c0000067ab9 */ /* 0x000fe40000000a00 */
[----:B------:R-:W-:Y:S02]  /*5a80*/  IMAD R34, R39, UR6, RZ ;  /* 0x0000000627227c24 */ /* 0x000fe4000f8e02ff */
[----:B------:R-:W-:-:S04]  /*5a90*/  IMAD.WIDE.U32 R32, R43, UR6, R36 ;  /* 0x000000062b207c25 */ /* 0x000fc8000f8e0024 */
[--C-:B------:R-:W-:Y:S01]  /*5aa0*/  IMAD R35, R43, UR7, R34.reuse ;  /* 0x000000072b237c24 */ /* 0x100fe2000f8e0222 */
[----:B------:R-:W-:Y:S02]  /*5ab0*/  IADD3 R32, P1, R32, UR10, RZ ;  /* 0x0000000a20207c10 */ /* 0x000fe4000ff3e0ff */
[----:B------:R-:W-:Y:S02]  /*5ac0*/  PRMT R34, RZ, 0x7610, R34 ;  /* 0x00007610ff227816 */ /* 0x000fe40000000022 */
[----:B------:R-:W-:Y:S01]  /*5ad0*/  IADD3.X R33, R33, UR11, R35, P1, !PT ;  /* 0x0000000b21217c10 */ /* 0x000fe20008ffe423 */
[----:B------:R-:W-:Y:S08]  /*5ae0*/  @P3 BRA `(.L_x_41) ;  /* 0x0000000000043947 */ /* 0x000ff00003800000 */
[----:B------:R0:W5:Y:S02]  /*5af0*/  LDG.E.U8 R34, desc[UR14][R32.64] ;  /* 0x0000000e20227981 */ /* 0x000164000c1e1100 */
.L_x_41:
[----:B------:R-:W-:Y:S05]  /*5b00*/  BSYNC B1 ;  /* 0x0000000000017941 */ /* 0x000fea0003800000 */
.L_x_40:
[----:B-----5:R-:W-:Y:S01]  /*5b10*/  LOP3.LUT R34, R34, 0xff, RZ, 0xc0, !PT ;  /* 0x000000ff22227812 */ /* 0x020fe200078ec0ff */
[----:B------:R-:W-:Y:S01]  /*5b20*/  BSSY B1, `(.L_x_42) ;  /* 0x000000b000017945 */ /* 0x000fe20003800000 */
[----:B------:R-:W-:Y:S02]  /*5b30*/  ISETP.LT.OR P2, PT, R41, 0x2, !P0 ;  /* 0x000000022900780c */ /* 0x000fe40004741670 */
[----:B------:R-:W-:-:S05]  /*5b40*/  F2FP.F16.E4M3.UNPACK_B R34, R34 ;  /* 0x00000022ff22723e */ /* 0x000fca00020006ff */
[----:B------:R-:W-:-:S05]  /*5b50*/  HADD2.F32 R34, -RZ, R34.H0_H0 ;  /* 0x20000022ff227230 */ /* 0x000fca0000004100 */
[----:B------:R-:W-:Y:S01]  /*5b60*/  FMUL R35, R34, UR21 ;  /* 0x0000001522237c20 */ /* 0x000fe20008400000 */
[----:B------:R-:W-:-:S03]  /*5b70*/  PRMT R34, RZ, 0x7610, R34 ;  /* 0x00007610ff227816 */ /* 0x000fc60000000022 */
[----:B------:R-:W-:-:S05]  /*5b80*/  FFMA R35, R226, UR20, R35 ;  /* 0x00000014e2237c23 */ /* 0x000fca0008000023 */
[----:B------:R-:W-:-:S05]  /*5b90*/  F2FP.SATFINITE.E4M3.F32.PACK_AB_MERGE_C R35, RZ, R35, RZ ;  /* 0x00000023ff23723e */ /* 0x000fca00048070ff */
[----:B------:R2:W-:Y:S01]  /*5ba0*/  @!P3 STG.E.U8 desc[UR14][R24.64], R35 ;  /* 0x000000231800b986 */ /* 0x0005e2000c10110e */
[----:B------:R-:W-:Y:S05]  /*5bb0*/  @P2 BRA `(.L_x_43) ;  /* 0x0000000000042947 */ /* 0x000fea0003800000 */
[----:B------:R3:W5:Y:S02]  /*5bc0*/  LDG.E.U8 R34, desc[UR14][R32.64+0x1] ;  /* 0x0000010e20227981 */ /* 0x000764000c1e1100 */
.L_x_43:
[----:B------:R-:W-:Y:S05]  /*5bd0*/  BSYNC B1 ;  /* 0x0000000000017941 */ /* 0x000fea0003800000 */
.L_x_42:
[----:B-----5:R-:W-:Y:S01]  /*5be0*/  LOP3.LUT R34, R34, 0xff, RZ, 0xc0, !PT ;  /* 0x000000ff22227812 */ /* 0x020fe200078ec0ff */
[----:B------:R-:W-:Y:S01]  /*5bf0*/  BSSY B1, `(.L_x_44) ;  /* 0x0000013000017945 */ /* 0x000fe20003800000 */
[----:B------:R-:W-:Y:S02]  /*5c00*/  IADD3 R45, P1, R43, 0x8, RZ ;  /* 0x000000082b2d7810 */ /* 0x000fe40007f3e0ff */
[----:B------:R-:W-:-:S03]  /*5c10*/  F2FP.F16.E4M3.UNPACK_B R34, R34 ;  /* 0x00000022ff22723e */ /* 0x000fc600020006ff */
[----:B--2---:R-:W-:Y:S01]  /*5c20*/  IMAD.X R35, RZ, RZ, R39, P1 ;  /* 0x000000ffff237224 */ /* 0x004fe200008e0627 */
[----:B------:R-:W-:Y:S01]  /*5c30*/  ISETP.GE.AND P1, PT, R42, 0x9, PT ;  /* 0x000000092a00780c */ /* 0x000fe20003f26270 */
[----:B------:R-:W-:Y:S02]  /*5c40*/  HADD2.F32 R34, -RZ, R34.H0_H0 ;  /* 0x20000022ff227230 */ /* 0x000fe40000004100 */
[----:B------:R-:W-:Y:S01]  /*5c50*/  IMAD R46, R35, UR6, RZ ;  /* 0x00000006232e7c24 */ /* 0x000fe2000f8e02ff */
[----:B------:R-:W-:Y:S02]  /*5c60*/  ISETP.LT.OR P5, PT, R41, 0x1, !P1 ;  /* 0x000000012900780c */ /* 0x000fe40004fa1670 */
[----:B------:R-:W-:Y:S01]  /*5c70*/  FMUL R44, R34, UR21 ;  /* 0x00000015222c7c20 */ /* 0x000fe20008400000 */
[----:B------:R-:W-:-:S04]  /*5c80*/  IMAD.WIDE.U32 R34, R45, UR6, R36 ;  /* 0x000000062d227c25 */ /* 0x000fc8000f8e0024 */
[----:B------:R-:W-:Y:S01]  /*5c90*/  FFMA R44, R225, UR20, R44 ;  /* 0x00000014e12c7c23 */ /* 0x000fe2000800002c */
[----:B------:R-:W-:Y:S01]  /*5ca0*/  IMAD R45, R45, UR7, R46 ;  /* 0x000000072d2d7c24 */ /* 0x000fe2000f8e022e */
[----:B------:R-:W-:-:S03]  /*5cb0*/  IADD3 R34, P3, R34, UR10, RZ ;  /* 0x0000000a22227c10 */ /* 0x000fc6000ff7e0ff */
[----:B------:R-:W-:Y:S02]  /*5cc0*/  F2FP.SATFINITE.E4M3.F32.PACK_AB_MERGE_C R47, RZ, R44, RZ ;  /* 0x0000002cff2f723e */ /* 0x000fe400048070ff */
[----:B------:R-:W-:Y:S02]  /*5cd0*/  IADD3.X R35, R35, UR11, R45, P3, !PT ;  /* 0x0000000b23237c10 */ /* 0x000fe40009ffe42d */
[----:B------:R-:W-:Y:S01]  /*5ce0*/  PRMT R44, RZ, 0x7610, R44 ;  /* 0x00007610ff2c7816 */ /* 0x000fe2000000002c */
[----:B------:R2:W-:Y:S01]  /*5cf0*/  @!P2 STG.E.U8 desc[UR14][R24.64+0x1], R47 ;  /* 0x0000012f1800a986 */ /* 0x0005e2000c10110e */
[----:B------:R-:W-:Y:S05]  /*5d00*/  @P5 BRA `(.L_x_45) ;  /* 0x0000000000045947 */ /* 0x000fea0003800000 */
[----:B------:R4:W5:Y:S02]  /*5d10*/  LDG.E.U8 R44, desc[UR14][R34.64] ;  /* 0x0000000e222c7981 */ /* 0x000964000c1e1100 */
.L_x_45:
[----:B------:R-:W-:Y:S05]  /*5d20*/  BSYNC B1 ;  /* 0x0000000000017941 */ /* 0x000fea0003800000 */
.L_x_44:
        /* <DEDUP_REMOVED lines=12> */
.L_x_47:
[----:B------:R-:W-:Y:S05]  /*5df0*/  BSYNC B1 ;  /* 0x0000000000017941 */ /* 0x000fea0003800000 */
.L_x_46:
[----:B-----5:R-:W-:Y:S01]  /*5e00*/  LOP3.LUT R44, R44, 0xff, RZ, 0xc0, !PT ;  /* 0x000000ff2c2c7812 */ /* 0x020fe200078ec0ff */
[----:B------:R-:W-:Y:S01]  /*5e10*/  BSSY B1, `(.L_x_48) ;  /* 0x000000b000017945 */ /* 0x000fe20003800000 */
[----:B------:R-:W-:Y:S02]  /*5e20*/  ISETP.LT.OR P3, PT, R41, 0x9, !P0 ;  /* 0x000000092900780c */ /* 0x000fe40004761670 */
[----:B------:R-:W-:-:S05]  /*5e30*/  F2FP.F16.E4M3.UNPACK_B R44, R44 ;  /* 0x0000002cff2c723e */ /* 0x000fca00020006ff */
[----:B------:R-:W-:-:S05]  /*5e40*/  HADD2.F32 R44, -RZ, R44.H0_H0 ;  /* 0x2000002cff2c7230 */ /* 0x000fca0000004100 */
[----:B------:R-:W-:-:S04]  /*5e50*/  FMUL R44, R44, UR21 ;  /* 0x000000152c2c7c20 */ /* 0x000fc80008400000 */
[----:B------:R-:W-:-:S05]  /*5e60*/  FFMA R44, R223, UR20, R44 ;  /* 0x00000014df2c7c23 */ /* 0x000fca000800002c */
[----:B0-----:R-:W-:Y:S02]  /*5e70*/  F2FP.SATFINITE.E4M3.F32.PACK_AB_MERGE_C R45, RZ, R44, RZ ;  /* 0x0000002cff2d723e */ /* 0x001fe400048070ff */
[----:B------:R-:W-:-:S03]  /*5e80*/  PRMT R44, RZ, 0x7610, R44 ;  /* 0x00007610ff2c7816 */ /* 0x000fc6000000002c */
[----:B------:R0:W-:Y:S01]  /*5e90*/  @!P2 STG.E.U8 desc[UR14][R26.64+0x1], R45 ;  /* 0x0000012d1a00a986 */ /* 0x0001e2000c10110e */
[----:B------:R-:W-:Y:S05]  /*5ea0*/  @P3 BRA `(.L_x_49) ;  /* 0x0000000000043947 */ /* 0x000fea0003800000 */
[----:B------:R0:W5:Y:S02]  /*5eb0*/  LDG.E.U8 R44, desc[UR14][R32.64+0x8] ;  /* 0x0000080e202c7981 */ /* 0x000164000c1e1100 */
.L_x_49:
[----:B------:R-:W-:Y:S05]  /*5ec0*/  BSYNC B1 ;  /* 0x0000000000017941 */ /* 0x000fea0003800000 */
.L_x_48:
[----:B-----5:R-:W-:Y:S01]  /*5ed0*/  LOP3.LUT R44, R44, 0xff, RZ, 0xc0, !PT ;  /* 0x000000ff2c2c7812 */ /* 0x020fe200078ec0ff */
[----:B------:R-:W-:Y:S01]  /*5ee0*/  BSSY B1, `(.L_x_50) ;  /* 0x000000b000017945 */ /* 0x000fe20003800000 */
[----:B------:R-:W-:Y:S02]  /*5ef0*/  ISETP.LT.OR P2, PT, R41, 0xa, !P0 ;  /* 0x0000000a2900780c */ /* 0x000fe40004741670 */
[----:B------:R-:W-:-:S05]  /*5f00*/  F2FP.F16.E4M3.UNPACK_B R44, R44 ;  /* 0x0000002cff2c723e */ /* 0x000fca00020006ff */
[----:B------:R-:W-:-:S05]  /*5f10*/  HADD2.F32 R44, -RZ, R44.H0_H0 ;  /* 0x2000002cff2c7230 */ /* 0x000fca0000004100 */
[----:B0-----:R-:W-:Y:S01]  /*5f20*/  FMUL R45, R44, UR21 ;  /* 0x000000152c2d7c20 */ /* 0x001fe20008400000 */
[----:B------:R-:W-:-:S03]  /*5f30*/  PRMT R44, RZ, 0x7610, R44 ;  /* 0x00007610ff2c7816 */ /* 0x000fc6000000002c */
[----:B------:R-:W-:-:S05]  /*5f40*/  FFMA R45, R222, UR20, R45 ;  /* 0x00000014de2d7c23 */ /* 0x000fca000800002d */
[----:B------:R-:W-:-:S05]  /*5f50*/  F2FP.SATFINITE.E4M3.F32.PACK_AB_MERGE_C R45, RZ, R45, RZ ;  /* 0x0000002dff2d723e */ /* 0x000fca00048070ff */
[----:B------:R0:W-:Y:S01]  /*5f60*/  @!P3 STG.E.U8 desc[UR14][R24.64+0x8], R45 ;  /* 0x0000082d1800b986 */ /* 0x0001e2000c10110e */
[----:B------:R-:W-:Y:S05]  /*5f70*/  @P2 BRA `(.L_x_51) ;  /* 0x0000000000042947 */ /* 0x000fea0003800000 */
[----:B------:R0:W5:Y:S02]  /*5f80*/  LDG.E.U8 R44, desc[UR14][R32.64+0x9] ;  /* 0x0000090e202c7981 */ /* 0x000164000c1e1100 */
.L_x_51:
[----:B------:R-:W-:Y:S05]  /*5f90*/  BSYNC B1 ;  /* 0x0000000000017941 */ /* 0x000fea0003800000 */
.L_x_50:
        /* <DEDUP_REMOVED lines=12> */
.L_x_53:
[----:B------:R-:W-:Y:S05]  /*6060*/  BSYNC B1 ;  /* 0x0000000000017941 */ /* 0x000fea0003800000 */
.L_x_52:
        /* <DEDUP_REMOVED lines=12> */
.L_x_55:
[----:B------:R-:W-:Y:S05]  /*6130*/  BSYNC B1 ;  /* 0x0000000000017941 */ /* 0x000fea0003800000 */
.L_x_54:
        /* <DEDUP_REMOVED lines=12> */
.L_x_57:
[----:B------:R-:W-:Y:S05]  /*6200*/  BSYNC B1 ;  /* 0x0000000000017941 */ /* 0x000fea0003800000 */
.L_x_56:
        /* <DEDUP_REMOVED lines=12> */
.L_x_59:
[----:B------:R-:W-:Y:S05]  /*62d0*/  BSYNC B1 ;  /* 0x0000000000017941 */ /* 0x000fea0003800000 */
.L_x_58:
        /* <DEDUP_REMOVED lines=12> */
.L_x_61:
[----:B------:R-:W-:Y:S05]  /*63a0*/  BSYNC B1 ;  /* 0x0000000000017941 */ /* 0x000fea0003800000 */
.L_x_60:
        /* <DEDUP_REMOVED lines=12> */
.L_x_63:
[----:B------:R-:W-:Y:S05]  /*6470*/  BSYNC B1 ;  /* 0x0000000000017941 */ /* 0x000fea0003800000 */
.L_x_62:
        /* <DEDUP_REMOVED lines=12> */
.L_x_65:
[----:B------:R-:W-:Y:S05]  /*6540*/  BSYNC B1 ;  /* 0x0000000000017941 */ /* 0x000fea0003800000 */
.L_x_64:
        /* <DEDUP_REMOVED lines=12> */
.L_x_67:
[----:B------:R-:W-:Y:S05]  /*6610*/  BSYNC B1 ;  /* 0x0000000000017941 */ /* 0x000fea0003800000 */
.L_x_66:
        /* <DEDUP_REMOVED lines=12> */
.L_x_69:
[----:B------:R-:W-:Y:S05]  /*66e0*/  BSYNC B1 ;  /* 0x0000000000017941 */ /* 0x000fea0003800000 */
.L_x_68:
        /* <DEDUP_REMOVED lines=12> */
.L_x_71:
[----:B------:R-:W-:Y:S05]  /*67b0*/  BSYNC B1 ;  /* 0x0000000000017941 */ /* 0x000fea0003800000 */
.L_x_70:
        /* <DEDUP_REMOVED lines=12> */
.L_x_73:
[----:B------:R-:W-:Y:S05]  /*6880*/  BSYNC B1 ;  /* 0x0000000000017941 */ /* 0x000fea0003800000 */
.L_x_72:
        /* <DEDUP_REMOVED lines=12> */
.L_x_75:
[----:B------:R-:W-:Y:S05]  /*6950*/  BSYNC B1 ;  /* 0x0000000000017941 */ /* 0x000fea0003800000 */
.L_x_74:
        /* <DEDUP_REMOVED lines=12> */
.L_x_77:
[----:B------:R-:W-:Y:S05]  /*6a20*/  BSYNC B1 ;  /* 0x0000000000017941 */ /* 0x000fea0003800000 */
.L_x_76:
        /* <DEDUP_REMOVED lines=12> */
.L_x_79:
[----:B------:R-:W-:Y:S05]  /*6af0*/  BSYNC B1 ;  /* 0x0000000000017941 */ /* 0x000fea0003800000 */
.L_x_78:
        /* <DEDUP_REMOVED lines=12> */
.L_x_81:
[----:B------:R-:W-:Y:S05]  /*6bc0*/  BSYNC B1 ;  /* 0x0000000000017941 */ /* 0x000fea0003800000 */
.L_x_80:
        /* <DEDUP_REMOVED lines=12> */
.L_x_83:
[----:B------:R-:W-:Y:S05]  /*6c90*/  BSYNC B1 ;  /* 0x0000000000017941 */ /* 0x000fea0003800000 */
.L_x_82:
        /* <DEDUP_REMOVED lines=12> */
.L_x_85:
[----:B------:R-:W-:Y:S05]  /*6d60*/  BSYNC B1 ;  /* 0x0000000000017941 */ /* 0x000fea0003800000 */
.L_x_84:
        /* <DEDUP_REMOVED lines=12> */
.L_x_87:
[----:B------:R-:W-:Y:S05]  /*6e30*/  BSYNC B1 ;  /* 0x0000000000017941 */ /* 0x000fea0003800000 */
.L_x_86:
        /* <DEDUP_REMOVED lines=12> */
.L_x_89:
[----:B------:R-:W-:Y:S05]  /*6f00*/  BSYNC B1 ;  /* 0x0000000000017941 */ /* 0x000fea0003800000 */
.L_x_88:
        /* <DEDUP_REMOVED lines=12> */
.L_x_91:
[----:B------:R-:W-:Y:S05]  /*6fd0*/  BSYNC B1 ;  /* 0x0000000000017941 */ /* 0x000fea0003800000 */
.L_x_90:
        /* <DEDUP_REMOVED lines=12> */
.L_x_93:
[----:B------:R-:W-:Y:S05]  /*70a0*/  BSYNC B1 ;  /* 0x0000000000017941 */ /* 0x000fea0003800000 */
.L_x_92:
        /* <DEDUP_REMOVED lines=12> */
.L_x_95:
[----:B------:R-:W-:Y:S05]  /*7170*/  BSYNC B1 ;  /* 0x0000000000017941 */ /* 0x000fea0003800000 */
.L_x_94:
        /* <DEDUP_REMOVED lines=12> */
.L_x_97:
[----:B------:R-:W-:Y:S05]  /*7240*/  BSYNC B1 ;  /* 0x0000000000017941 */ /* 0x000fea0003800000 */
.L_x_96:
        /* <DEDUP_REMOVED lines=12> */
.L_x_99:
[----:B------:R-:W-:Y:S05]  /*7310*/  BSYNC B1 ;  /* 0x0000000000017941 */ /* 0x000fea0003800000 */
.L_x_98:
        /* <DEDUP_REMOVED lines=12> */
.L_x_101:
[----:B------:R-:W-:Y:S05]  /*73e0*/  BSYNC B1 ;  /* 0x0000000000017941 */ /* 0x000fea0003800000 */
.L_x_100:
        /* <DEDUP_REMOVED lines=12> */
.L_x_103:
[----:B------:R-:W-:Y:S05]  /*74b0*/  BSYNC B1 ;  /* 0x0000000000017941 */ /* 0x000fea0003800000 */
.L_x_102:
        /* <DEDUP_REMOVED lines=12> */
.L_x_105:
[----:B------:R-:W-:Y:S05]  /*7580*/  BSYNC B1 ;  /* 0x0000000000017941 */ /* 0x000fea0003800000 */
.L_x_104:
        /* <DEDUP_REMOVED lines=12> */
.L_x_107:
[----:B------:R-:W-:Y:S05]  /*7650*/  BSYNC B1 ;  /* 0x0000000000017941 */ /* 0x000fea0003800000 */
.L_x_106:
        /* <DEDUP_REMOVED lines=12> */
.L_x_109:
[----:B------:R-:W-:Y:S05]  /*7720*/  BSYNC B1 ;  /* 0x0000000000017941 */ /* 0x000fea0003800000 */
.L_x_108:
        /* <DEDUP_REMOVED lines=12> */
.L_x_111:
[----:B------:R-:W-:Y:S05]  /*77f0*/  BSYNC B1 ;  /* 0x0000000000017941 */ /* 0x000fea0003800000 */
.L_x_110:
        /* <DEDUP_REMOVED lines=12> */
.L_x_113:
[----:B------:R-:W-:Y:S05]  /*78c0*/  BSYNC B1 ;  /* 0x0000000000017941 */ /* 0x000fea0003800000 */
.L_x_112:
        /* <DEDUP_REMOVED lines=12> */
.L_x_115:
[----:B------:R-:W-:Y:S05]  /*7990*/  BSYNC B1 ;  /* 0x0000000000017941 */ /* 0x000fea0003800000 */
.L_x_114:
        /* <DEDUP_REMOVED lines=12> */
.L_x_117:
[----:B------:R-:W-:Y:S05]  /*7a60*/  BSYNC B1 ;  /* 0x0000000000017941 */ /* 0x000fea0003800000 */
.L_x_116:
        /* <DEDUP_REMOVED lines=12> */
.L_x_119:
[----:B------:R-:W-:Y:S05]  /*7b30*/  BSYNC B1 ;  /* 0x0000000000017941 */ /* 0x000fea0003800000 */
.L_x_118:
        /* <DEDUP_REMOVED lines=12> */
.L_x_121:
[----:B------:R-:W-:Y:S05]  /*7c00*/  BSYNC B1 ;  /* 0x0000000000017941 */ /* 0x000fea0003800000 */
.L_x_120:
        /* <DEDUP_REMOVED lines=12> */
.L_x_123:
[----:B------:R-:W-:Y:S05]  /*7cd0*/  BSYNC B1 ;  /* 0x0000000000017941 */ /* 0x000fea0003800000 */
.L_x_122:
        /* <DEDUP_REMOVED lines=12> */
.L_x_125:
[----:B------:R-:W-:Y:S05]  /*7da0*/  BSYNC B1 ;  /* 0x0000000000017941 */ /* 0x000fea0003800000 */
.L_x_124:
        /* <DEDUP_REMOVED lines=12> */
.L_x_127:
[----:B------:R-:W-:Y:S05]  /*7e70*/  BSYNC B1 ;  /* 0x0000000000017941 */ /* 0x000fea0003800000 */
.L_x_126:
        /* <DEDUP_REMOVED lines=12> */
.L_x_129:
[----:B------:R-:W-:Y:S05]  /*7f40*/  BSYNC B1 ;  /* 0x0000000000017941 */ /* 0x000fea0003800000 */
.L_x_128:
        /* <DEDUP_REMOVED lines=12> */
.L_x_131:
[----:B------:R-:W-:Y:S05]  /*8010*/  BSYNC B1 ;  /* 0x0000000000017941 */ /* 0x000fea0003800000 */
.L_x_130:
        /* <DEDUP_REMOVED lines=12> */
.L_x_133:
[----:B------:R-:W-:Y:S05]  /*80e0*/  BSYNC B1 ;  /* 0x0000000000017941 */ /* 0x000fea0003800000 */
.L_x_132:
        /* <DEDUP_REMOVED lines=12> */
.L_x_135:
[----:B------:R-:W-:Y:S05]  /*81b0*/  BSYNC B1 ;  /* 0x0000000000017941 */ /* 0x000fea0003800000 */
.L_x_134:
        /* <DEDUP_REMOVED lines=12> */
.L_x_137:
[----:B------:R-:W-:Y:S05]  /*8280*/  BSYNC B1 ;  /* 0x0000000000017941 */ /* 0x000fea0003800000 */
.L_x_136:
        /* <DEDUP_REMOVED lines=12> */
.L_x_139:
[----:B------:R-:W-:Y:S05]  /*8350*/  BSYNC B1 ;  /* 0x0000000000017941 */ /* 0x000fea0003800000 */
.L_x_138:
        /* <DEDUP_REMOVED lines=12> */
.L_x_141:
[----:B------:R-:W-:Y:S05]  /*8420*/  BSYNC B1 ;  /* 0x0000000000017941 */ /* 0x000fea0003800000 */
.L_x_140:
        /* <DEDUP_REMOVED lines=12> */
.L_x_143:
[----:B------:R-:W-:Y:S05]  /*84f0*/  BSYNC B1 ;  /* 0x0000000000017941 */ /* 0x000fea0003800000 */
.L_x_142:
        /* <DEDUP_REMOVED lines=12> */
.L_x_145:
[----:B------:R-:W-:Y:S05]  /*85c0*/  BSYNC B1 ;  /* 0x0000000000017941 */ /* 0x000fea0003800000 */
.L_x_144:
        /* <DEDUP_REMOVED lines=12> */
.L_x_147:
[----:B------:R-:W-:Y:S05]  /*8690*/  BSYNC B1 ;  /* 0x0000000000017941 */ /* 0x000fea0003800000 */
.L_x_146:
        /* <DEDUP_REMOVED lines=12> */
.L_x_149:
[----:B------:R-:W-:Y:S05]  /*8760*/  BSYNC B1 ;  /* 0x0000000000017941 */ /* 0x000fea0003800000 */
.L_x_148:
        /* <DEDUP_REMOVED lines=12> */
.L_x_151:
[----:B------:R-:W-:Y:S05]  /*8830*/  BSYNC B1 ;  /* 0x0000000000017941 */ /* 0x000fea0003800000 */
.L_x_150:
        /* <DEDUP_REMOVED lines=12> */
.L_x_153:
[----:B------:R-:W-:Y:S05]  /*8900*/  BSYNC B1 ;  /* 0x0000000000017941 */ /* 0x000fea0003800000 */
.L_x_152:
        /* <DEDUP_REMOVED lines=12> */
.L_x_155:
[----:B------:R-:W-:Y:S05]  /*89d0*/  BSYNC B1 ;  /* 0x0000000000017941 */ /* 0x000fea0003800000 */
.L_x_154:
        /* <DEDUP_REMOVED lines=12> */
.L_x_157:
[----:B------:R-:W-:Y:S05]  /*8aa0*/  BSYNC B1 ;  /* 0x0000000000017941 */ /* 0x000fea0003800000 */
.L_x_156:
        /* <DEDUP_REMOVED lines=12> */
.L_x_159:
[----:B------:R-:W-:Y:S05]  /*8b70*/  BSYNC B1 ;  /* 0x0000000000017941 */ /* 0x000fea0003800000 */
.L_x_158:
        /* <DEDUP_REMOVED lines=12> */
.L_x_161:
[----:B------:R-:W-:Y:S05]  /*8c40*/  BSYNC B1 ;  /* 0x0000000000017941 */ /* 0x000fea0003800000 */
.L_x_160:
        /* <DEDUP_REMOVED lines=12> */
.L_x_163:
[----:B------:R-:W-:Y:S05]  /*8d10*/  BSYNC B1 ;  /* 0x0000000000017941 */ /* 0x000fea0003800000 */
.L_x_162:
[----:B-----5:R-:W-:Y:S01]  /*8d20*/  LOP3.LUT R44, R44, 0xff, RZ, 0xc0, !PT ;  /* 0x000000ff2c2c7812 */ /* 0x020fe200078ec0ff */
[----:B------:R-:W-:Y:S01]  /*8d30*/  BSSY B1, `(.L_x_164) ;  /* 0x000000b000017945 */ /* 0x000fe20003800000 */
[----:B------:R-:W-:Y:S02]  /*8d40*/  ISETP.LT.OR P2, PT, R41, 0x79, !P1 ;  /* 0x000000792900780c */ /* 0x000fe40004f41670 */
[----:B------:R-:W-:Y:S02]  /*8d50*/  F2FP.F16.E4M3.UNPACK_B R44, R44 ;  /* 0x0000002cff2c723e */ /* 0x000fe400020006ff */
[----:B0--3--:R-:W-:-:S03]  /*8d60*/  PRMT R32, RZ, 0x7610, R32 ;  /* 0x00007610ff207816 */ /* 0x009fc60000000020 */
[----:B------:R-:W-:-:S05]  /*8d70*/  HADD2.F32 R44, -RZ, R44.H0_H0 ;  /* 0x2000002cff2c7230 */ /* 0x000fca0000004100 */
[----:B------:R-:W-:-:S04]  /*8d80*/  FMUL R44, R44, UR21 ;  /* 0x000000152c2c7c20 */ /* 0x000fc80008400000 */
[----:B------:R-:W-:-:S05]  /*8d90*/  FFMA R44, R165, UR20, R44 ;  /* 0x00000014a52c7c23 */ /* 0x000fca000800002c */
[----:B------:R-:W-:-:S05]  /*8da0*/  F2FP.SATFINITE.E4M3.F32.PACK_AB_MERGE_C R33, RZ, R44, RZ ;  /* 0x0000002cff21723e */ /* 0x000fca00048070ff */
[----:B------:R0:W-:Y:S01]  /*8db0*/  @!P0 STG.E.U8 desc[UR14][R24.64+0x79], R33 ;  /* 0x0000792118008986 */ /* 0x0001e2000c10110e */
[----:B------:R-:W-:Y:S05]  /*8dc0*/  @P2 BRA `(.L_x_165) ;  /* 0x0000000000042947 */ /* 0x000fea0003800000 */
[----:B------:R3:W5:Y:S02]  /*8dd0*/  LDG.E.U8 R32, desc[UR14][R34.64+0x78] ;  /* 0x0000780e22207981 */ /* 0x000764000c1e1100 */
.L_x_165:
[----:B------:R-:W-:Y:S05]  /*8de0*/  BSYNC B1 ;  /* 0x0000000000017941 */ /* 0x000fea0003800000 */
.L_x_164:
[----:B-----5:R-:W-:Y:S01]  /*8df0*/  LOP3.LUT R32, R32, 0xff, RZ, 0xc0, !PT ;  /* 0x000000ff20207812 */ /* 0x020fe200078ec0ff */
[----:B------:R-:W-:Y:S01]  /*8e00*/  BSSY B1, `(.L_x_166) ;  /* 0x000000b000017945 */ /* 0x000fe20003800000 */
[----:B------:R-:W-:Y:S02]  /*8e10*/  ISETP.LT.OR P1, PT, R41, 0x7a, !P1 ;  /* 0x0000007a2900780c */ /* 0x000fe40004f21670 */
[----:B------:R-:W-:Y:S02]  /*8e20*/  F2FP.F16.E4M3.UNPACK_B R32, R32 ;  /* 0x00000020ff20723e */ /* 0x000fe400020006ff */
[----:B0-2---:R-:W-:-:S03]  /*8e30*/  PRMT R24, RZ, 0x7610, R24 ;  /* 0x00007610ff187816 */ /* 0x005fc60000000018 */
[----:B------:R-:W-:-:S05]  /*8e40*/  HADD2.F32 R32, -RZ, R32.H0_H0 ;  /* 0x20000020ff207230 */ /* 0x000fca0000004100 */
[----:B------:R-:W-:-:S04]  /*8e50*/  FMUL R25, R32, UR21 ;  /* 0x0000001520197c20 */ /* 0x000fc80008400000 */
[----:B------:R-:W-:-:S05]  /*8e60*/  FFMA R25, R164, UR20, R25 ;  /* 0x00000014a4197c23 */ /* 0x000fca0008000019 */
[----:B------:R-:W-:-:S05]  /*8e70*/  F2FP.SATFINITE.E4M3.F32.PACK_AB_MERGE_C R25, RZ, R25, RZ ;  /* 0x00000019ff19723e */ /* 0x000fca00048070ff */
[----:B------:R0:W-:Y:S01]  /*8e80*/  @!P2 STG.E.U8 desc[UR14][R26.64+0x78], R25 ;  /* 0x000078191a00a986 */ /* 0x0001e2000c10110e */
[----:B------:R-:W-:Y:S05]  /*8e90*/  @P1 BRA `(.L_x_167) ;  /* 0x0000000000041947 */ /* 0x000fea0003800000 */
[----:B------:R2:W5:Y:S02]  /*8ea0*/  LDG.E.U8 R24, desc[UR14][R34.64+0x79] ;  /* 0x0000790e22187981 */ /* 0x000564000c1e1100 */
.L_x_167:
[----:B------:R-:W-:Y:S05]  /*8eb0*/  BSYNC B1 ;  /* 0x0000000000017941 */ /* 0x000fea0003800000 */
.L_x_166:
[----:B-----5:R-:W-:Y:S01]  /*8ec0*/  LOP3.LUT R24, R24, 0xff, RZ, 0xc0, !PT ;  /* 0x000000ff18187812 */ /* 0x020fe200078ec0ff */
[----:B------:R-:W-:Y:S01]  /*8ed0*/  BSSY B1, `(.L_x_168) ;  /* 0x0000013000017945 */ /* 0x000fe20003800000 */
[----:B------:R-:W-:Y:S02]  /*8ee0*/  IADD3 R33, P0, R43, 0x80, RZ ;  /* 0x000000802b217810 */ /* 0x000fe40007f1e0ff */
[----:B------:R-:W-:-:S03]  /*8ef0*/  F2FP.F16.E4M3.UNPACK_B R24, R24 ;  /* 0x00000018ff18723e */ /* 0x000fc600020006ff */
[----:B0-----:R-:W-:Y:S01]  /*8f00*/  IMAD.X R25, RZ, RZ, R39, P0 ;  /* 0x000000ffff197224 */ /* 0x001fe200000e0627 */
[----:B------:R-:W-:Y:S01]  /*8f10*/  ISETP.GE.AND P0, PT, R42, 0x81, PT ;  /* 0x000000812a00780c */ /* 0x000fe20003f06270 */
[----:B------:R-:W-:Y:S02]  /*8f20*/  HADD2.F32 R24, -RZ, R24.H0_H0 ;  /* 0x20000018ff187230 */ /* 0x000fe40000004100 */
[----:B--234-:R-:W-:Y:S01]  /*8f30*/  IMAD R34, R25, UR6, RZ ;  /* 0x0000000619227c24 */ /* 0x01cfe2000f8e02ff */
        /* <DEDUP_REMOVED lines=12> */
.L_x_169:
[----:B------:R-:W-:Y:S05]  /*9000*/  BSYNC B1 ;  /* 0x0000000000017941 */ /* 0x000fea0003800000 */
.L_x_168:
[----:B-----5:R-:W-:Y:S01]  /*9010*/  LOP3.LUT R32, R32, 0xff, RZ, 0xc0, !PT ;  /* 0x000000ff20207812 */ /* 0x020fe200078ec0ff */
[----:B------:R-:W-:Y:S01]  /*9020*/  BSSY B1, `(.L_x_170) ;  /* 0x000000b000017945 */ /* 0x000fe20003800000 */
[----:B------:R-:W-:Y:S02]  /*9030*/  ISETP.LT.OR P2, PT, R41, 0x2, !P0 ;  /* 0x000000022900780c */ /* 0x000fe40004741670 */
[----:B------:R-:W-:Y:S02]  /*9040*/  F2FP.F16.E4M3.UNPACK_B R32, R32 ;  /* 0x00000020ff20723e */ /* 0x000fe400020006ff */
[----:B0-----:R-:W-:-:S03]  /*9050*/  PRMT R26, RZ, 0x7610, R26 ;  /* 0x00007610ff1a7816 */ /* 0x001fc6000000001a */
[----:B------:R-:W-:-:S05]  /*9060*/  HADD2.F32 R32, -RZ, R32.H0_H0 ;  /* 0x20000020ff207230 */ /* 0x000fca0000004100 */
[----:B------:R-:W-:-:S04]  /*9070*/  FMUL R27, R32, UR21 ;  /* 0x00000015201b7c20 */ /* 0x000fc80008400000 */
[----:B------:R-:W-:-:S05]  /*9080*/  FFMA R27, R162, UR20, R27 ;  /* 0x00000014a21b7c23 */ /* 0x000fca000800001b */
[----:B------:R-:W-:-:S05]  /*9090*/  F2FP.SATFINITE.E4M3.F32.PACK_AB_MERGE_C R27, RZ, R27, RZ ;  /* 0x0000001bff1b723e */ /* 0x000fca00048070ff */
[----:B------:R0:W-:Y:S01]  /*90a0*/  @!P3 STG.E.U8 desc[UR14][R28.64], R27 ;  /* 0x0000001b1c00b986 */ /* 0x0001e2000c10110e */
[----:B------:R-:W-:Y:S05]  /*90b0*/  @P2 BRA `(.L_x_171) ;  /* 0x0000000000042947 */ /* 0x000fea0003800000 */
[----:B------:R3:W5:Y:S02]  /*90c0*/  LDG.E.U8 R26, desc[UR14][R24.64+0x1] ;  /* 0x0000010e181a7981 */ /* 0x000764000c1e1100 */
.L_x_171:
[----:B------:R-:W-:Y:S05]  /*90d0*/  BSYNC B1 ;  /* 0x0000000000017941 */ /* 0x000fea0003800000 */
.L_x_170:
[----:B-----5:R-:W-:Y:S01]  /*90e0*/  LOP3.LUT R26, R26, 0xff, RZ, 0xc0, !PT ;  /* 0x000000ff1a1a7812 */ /* 0x020fe200078ec0ff */
[----:B------:R-:W-:Y:S01]  /*90f0*/  BSSY B1, `(.L_x_172) ;  /* 0x0000013000017945 */ /* 0x000fe20003800000 */
[----:B------:R-:W-:Y:S02]  /*9100*/  IADD3 R43, P1, R43, 0x88, RZ ;  /* 0x000000882b2b7810 */ /* 0x000fe40007f3e0ff */
[----:B------:R-:W-:Y:S02]  /*9110*/  F2FP.F16.E4M3.UNPACK_B R26, R26 ;  /* 0x0000001aff1a723e */ /* 0x000fe400020006ff */
[----:B------:R-:W-:Y:S01]  /*9120*/  PRMT R32, RZ, 0x7610, R32 ;  /* 0x00007610ff207816 */ /* 0x000fe20000000020 */
[----:B------:R-:W-:Y:S01]  /*9130*/  IMAD.X R38, RZ, RZ, R39, P1 ;  /* 0x000000ffff267224 */ /* 0x000fe200008e0627 */
[----:B------:R-:W-:Y:S01]  /*9140*/  ISETP.GE.AND P1, PT, R42, 0x89, PT ;  /* 0x000000892a00780c */ /* 0x000fe20003f26270 */
[----:B------:R-:W-:Y:S02]  /*9150*/  HADD2.F32 R26, -RZ, R26.H0_H0 ;  /* 0x2000001aff1a7230 */ /* 0x000fe40000004100 */
[----:B------:R-:W-:Y:S01]  /*9160*/  IMAD R38, R38, UR6, RZ ;  /* 0x0000000626267c24 */ /* 0x000fe2000f8e02ff */
[----:B------:R-:W-:Y:S01]  /*9170*/  ISETP.LT.OR P5, PT, R41, 0x1, !P1 ;  /* 0x000000012900780c */ /* 0x000fe20004fa1670 */
[----:B------:R-:W-:-:S04]  /*9180*/  IMAD.WIDE.U32 R36, R43, UR6, R36 ;  /* 0x000000062b247c25 */ /* 0x000fc8000f8e0024 */
[----:B------:R-:W-:Y:S01]  /*9190*/  FMUL R26, R26, UR21 ;  /* 0x000000151a1a7c20 */ /* 0x000fe20008400000 */
[----:B------:R-:W-:-:S03]  /*91a0*/  IMAD R43, R43, UR7, R38 ;  /* 0x000000072b2b7c24 */ /* 0x000fc6000f8e0226 */
[----:B------:R-:W-:Y:S01]  /*91b0*/  FFMA R161, R161, UR20, R26 ;  /* 0x00000014a1a17c23 */ /* 0x000fe2000800001a */
[----:B------:R-:W-:-:S04]  /*91c0*/  IADD3 R26, P3, R36, UR10, RZ ;  /* 0x0000000a241a7c10 */ /* 0x000fc8000ff7e0ff */
[----:B------:R-:W-:Y:S02]  /*91d0*/  F2FP.SATFINITE.E4M3.F32.PACK_AB_MERGE_C R161, RZ, R161, RZ ;  /* 0x000000a1ffa1723e */ /* 0x000fe400048070ff */
[----:B0-----:R-:W-:-:S03]  /*91e0*/  IADD3.X R27, R37, UR11, R43, P3, !PT ;  /* 0x0000000b251b7c10 */ /* 0x001fc60009ffe42b */
[----:B------:R0:W-:Y:S01]  /*91f0*/  @!P2 STG.E.U8 desc[UR14][R28.64+0x1], R161 ;  /* 0x000001a11c00a986 */ /* 0x0001e2000c10110e */
[----:B------:R-:W-:Y:S05]  /*9200*/  @P5 BRA `(.L_x_173) ;  /* 0x0000000000045947 */ /* 0x000fea0003800000 */
[----:B------:R4:W5:Y:S02]  /*9210*/  LDG.E.U8 R32, desc[UR14][R26.64] ;  /* 0x0000000e1a207981 */ /* 0x000964000c1e1100 */
.L_x_173:
[----:B------:R-:W-:Y:S05]  /*9220*/  BSYNC B1 ;  /* 0x0000000000017941 */ /* 0x000fea0003800000 */
.L_x_172:
        /* <DEDUP_REMOVED lines=12> */
.L_x_175:
[----:B------:R-:W-:Y:S05]  /*92f0*/  BSYNC B1 ;  /* 0x0000000000017941 */ /* 0x000fea0003800000 */
.L_x_174:
        /* <DEDUP_REMOVED lines=12> */
.L_x_177:
[----:B------:R-:W-:Y:S05]  /*93c0*/  BSYNC B1 ;  /* 0x0000000000017941 */ /* 0x000fea0003800000 */
.L_x_176:
        /* <DEDUP_REMOVED lines=12> */
.L_x_179:
[----:B------:R-:W-:Y:S05]  /*9490*/  BSYNC B1 ;  /* 0x0000000000017941 */ /* 0x000fea0003800000 */
.L_x_178:
        /* <DEDUP_REMOVED lines=12> */
.L_x_181:
[----:B------:R-:W-:Y:S05]  /*9560*/  BSYNC B1 ;  /* 0x0000000000017941 */ /* 0x000fea0003800000 */
.L_x_180:
        /* <DEDUP_REMOVED lines=12> */
.L_x_183:
[----:B------:R-:W-:Y:S05]  /*9630*/  BSYNC B1 ;  /* 0x0000000000017941 */ /* 0x000fea0003800000 */
.L_x_182:
        /* <DEDUP_REMOVED lines=12> */
.L_x_185:
[----:B------:R-:W-:Y:S05]  /*9700*/  BSYNC B1 ;  /* 0x0000000000017941 */ /* 0x000fea0003800000 */
.L_x_184:
        /* <DEDUP_REMOVED lines=12> */
.L_x_187:
[----:B------:R-:W-:Y:S05]  /*97d0*/  BSYNC B1 ;  /* 0x0000000000017941 */ /* 0x000fea0003800000 */
.L_x_186:
        /* <DEDUP_REMOVED lines=12> */
.L_x_189:
[----:B------:R-:W-:Y:S05]  /*98a0*/  BSYNC B1 ;  /* 0x0000000000017941 */ /* 0x000fea0003800000 */
.L_x_188:
        /* <DEDUP_REMOVED lines=12> */
.L_x_191:
[----:B------:R-:W-:Y:S05]  /*9970*/  BSYNC B1 ;  /* 0x0000000000017941 */ /* 0x000fea0003800000 */
.L_x_190:
[----:B-----5:R-:W-:Y:S01]  /*9980*/  LOP3.LUT R32, R32, 0xff, RZ, 0xc0, !PT ;  /* 0x000000ff20207812 */ /* 0x020fe200078ec0ff */
[----:B------:R-:W-:Y:S01]  /*9990*/  BSSY B1, `(.L_x_192) ;  /* 0x000000b000017945 */ /* 0x000fe20003800000 */
[----:B------:R-:W-:Y:S02]  /*99a0*/  ISETP.LT.OR P3, PT, R41, 0x19, !P0 ;  /* 0x000000192900780c */ /* 0x000fe40004761670 */
[----:B------:R-:W-:-:S05]  /*99b0*/  F2FP.F16.E4M3.UNPACK_B R32, R32 ;  /* 0x00000020ff20723e */ /* 0x000fca00020006ff */
[----:B------:R-:W-:-:S05]  /*99c0*/  HADD2.F32 R32, -RZ, R32.H0_H0 ;  /* 0x20000020ff207230 */ /* 0x000fca0000004100 */
[----:B------:R-:W-:-:S04]  /*99d0*/  FMUL R32, R32, UR21 ;  /* 0x0000001520207c20 */ /* 0x000fc80008400000 */
[----:B------:R-:W-:Y:S01]  /*99e0*/  FFMA R32, R23, UR20, R32 ;  /* 0x0000001417207c23 */ /* 0x000fe20008000020 */
[----:B------:R-:W-:-:S04]  /*99f0*/  PRMT R23, RZ, 0x7610, R23 ;  /* 0x00007610ff177816 */ /* 0x000fc80000000017 */
[----:B0-----:R-:W-:-:S05]  /*9a00*/  F2FP.SATFINITE.E4M3.F32.PACK_AB_MERGE_C R33, RZ, R32, RZ ;  /* 0x00000020ff21723e */ /* 0x001fca00048070ff */
[----:B------:R0:W-:Y:S01]  /*9a10*/  @!P2 STG.E.U8 desc[UR14][R30.64+0x11], R33 ;  /* 0x000011211e00a986 */ /* 0x0001e2000c10110e */
[----:B------:R-:W-:Y:S05]  /*9a20*/  @P3 BRA `(.L_x_193) ;  /* 0x0000000000043947 */ /* 0x000fea0003800000 */
[----:B------:R0:W5:Y:S02]  /*9a30*/  LDG.E.U8 R23, desc[UR14][R24.64+0x18] ;  /* 0x0000180e18177981 */ /* 0x000164000c1e1100 */
.L_x_193:
[----:B------:R-:W-:Y:S05]  /*9a40*/  BSYNC B1 ;  /* 0x0000000000017941 */ /* 0x000fea0003800000 */
.L_x_192:
        /* <DEDUP_REMOVED lines=8> */
[----:B------:R-:W-:-:S05]  /*9ad0*/  F2FP.SATFINITE.E4M3.F32.PACK_AB_MERGE_C R23, RZ, R23, RZ ;  /* 0x00000017ff17723e */ /* 0x000fca00048070ff */
[----:B------:R0:W-:Y:S01]  /*9ae0*/  @!P3 STG.E.U8 desc[UR14][R28.64+0x18], R23 ;  /* 0x000018171c00b986 */ /* 0x0001e2000c10110e */
[----:B------:R-:W-:Y:S05]  /*9af0*/  @P2 BRA `(.L_x_195) ;  /* 0x0000000000042947 */ /* 0x000fea0003800000 */
[----:B------:R0:W5:Y:S02]  /*9b00*/  LDG.E.U8 R22, desc[UR14][R24.64+0x19] ;  /* 0x0000190e18167981 */ /* 0x000164000c1e1100 */
.L_x_195:
[----:B------:R-:W-:Y:S05]  /*9b10*/  BSYNC B1 ;  /* 0x0000000000017941 */ /* 0x000fea0003800000 */
.L_x_194:
        /* <DEDUP_REMOVED lines=12> */
.L_x_197:
[----:B------:R-:W-:Y:S05]  /*9be0*/  BSYNC B1 ;  /* 0x0000000000017941 */ /* 0x000fea0003800000 */
.L_x_196:
        /* <DEDUP_REMOVED lines=12> */
.L_x_199:
[----:B------:R-:W-:Y:S05]  /*9cb0*/  BSYNC B1 ;  /* 0x0000000000017941 */ /* 0x000fea0003800000 */
.L_x_198:
        /* <DEDUP_REMOVED lines=12> */
.L_x_201:
[----:B------:R-:W-:Y:S05]  /*9d80*/  BSYNC B1 ;  /* 0x0000000000017941 */ /* 0x000fea0003800000 */
.L_x_200:
        /* <DEDUP_REMOVED lines=12> */
.L_x_203:
[----:B------:R-:W-:Y:S05]  /*9e50*/  BSYNC B1 ;  /* 0x0000000000017941 */ /* 0x000fea0003800000 */
.L_x_202:
        /* <DEDUP_REMOVED lines=12> */
.L_x_205:
[----:B------:R-:W-:Y:S05]  /*9f20*/  BSYNC B1 ;  /* 0x0000000000017941 */ /* 0x000fea0003800000 */
.L_x_204:
        /* <DEDUP_REMOVED lines=12> */
.L_x_207:
[----:B------:R-:W-:Y:S05]  /*9ff0*/  BSYNC B1 ;  /* 0x0000000000017941 */ /* 0x000fea0003800000 */
.L_x_206:
        /* <DEDUP_REMOVED lines=12> */
.L_x_209:
[----:B------:R-:W-:Y:S05]  /*a0c0*/  BSYNC B1 ;  /* 0x0000000000017941 */ /* 0x000fea0003800000 */
.L_x_208:
        /* <DEDUP_REMOVED lines=12> */
.L_x_211:
[----:B------:R-:W-:Y:S05]  /*a190*/  BSYNC B1 ;  /* 0x0000000000017941 */ /* 0x000fea0003800000 */
.L_x_210:
        /* <DEDUP_REMOVED lines=12> */
.L_x_213:
[----:B------:R-:W-:Y:S05]  /*a260*/  BSYNC B1 ;  /* 0x0000000000017941 */ /* 0x000fea0003800000 */
.L_x_212:
        /* <DEDUP_REMOVED lines=12> */
.L_x_215:
[----:B------:R-:W-:Y:S05]  /*a330*/  BSYNC B1 ;  /* 0x0000000000017941 */ /* 0x000fea0003800000 */
.L_x_214:
        /* <DEDUP_REMOVED lines=12> */
.L_x_217:
[----:B------:R-:W-:Y:S05]  /*a400*/  BSYNC B1 ;  /* 0x0000000000017941 */ /* 0x000fea0003800000 */
.L_x_216:
        /* <DEDUP_REMOVED lines=12> */
.L_x_219:
[----:B------:R-:W-:Y:S05]  /*a4d0*/  BSYNC B1 ;  /* 0x0000000000017941 */ /* 0x000fea0003800000 */
.L_x_218:
        /* <DEDUP_REMOVED lines=12> */
.L_x_221:
[----:B------:R-:W-:Y:S05]  /*a5a0*/  BSYNC B1 ;  /* 0x0000000000017941 */ /* 0x000fea0003800000 */
.L_x_220:
        /* <DEDUP_REMOVED lines=12> */
.L_x_223:
[----:B------:R-:W-:Y:S05]  /*a670*/  BSYNC B1 ;  /* 0x0000000000017941 */ /* 0x000fea0003800000 */
.L_x_222:
        /* <DEDUP_REMOVED lines=12> */
.L_x_225:
[----:B------:R-:W-:Y:S05]  /*a740*/  BSYNC B1 ;  /* 0x0000000000017941 */ /* 0x000fea0003800000 */
.L_x_224:
        /* <DEDUP_REMOVED lines=12> */
.L_x_227:
[----:B------:R-:W-:Y:S05]  /*a810*/  BSYNC B1 ;  /* 0x0000000000017941 */ /* 0x000fea0003800000 */
.L_x_226:
        /* <DEDUP_REMOVED lines=12> */
.L_x_229:
[----:B------:R-:W-:Y:S05]  /*a8e0*/  BSYNC B1 ;  /* 0x0000000000017941 */ /* 0x000fea0003800000 */
.L_x_228:
        /* <DEDUP_REMOVED lines=12> */
.L_x_231:
[----:B------:R-:W-:Y:S05]  /*a9b0*/  BSYNC B1 ;  /* 0x0000000000017941 */ /* 0x000fea0003800000 */
.L_x_230:
        /* <DEDUP_REMOVED lines=12> */
.L_x_233:
[----:B------:R-:W-:Y:S05]  /*aa80*/  BSYNC B1 ;  /* 0x0000000000017941 */ /* 0x000fea0003800000 */
.L_x_232:
        /* <DEDUP_REMOVED lines=12> */
.L_x_235:
[----:B------:R-:W-:Y:S05]  /*ab50*/  BSYNC B1 ;  /* 0x0000000000017941 */ /* 0x000fea0003800000 */
.L_x_234:
[----:B-----5:R-:W-:Y:S01]  /*ab60*/  LOP3.LUT R2, R2, 0xff, RZ, 0xc0, !PT ;  /* 0x000000ff02027812 */ /* 0x020fe200078ec0ff */
[----:B------:R-:W-:Y:S01]  /*ab70*/  BSSY B1, `(.L_x_236) ;  /* 0x000000b000017945 */ /* 0x000fe20003800000 */
[----:B------:R-:W-:Y:S02]  /*ab80*/  ISETP.LT.OR P3, PT, R41, 0x41, !P1 ;  /* 0x000000412900780c */ /* 0x000fe40004f61670 */
[----:B------:R-:W-:-:S05]  /*ab90*/  F2FP.F16.E4M3.UNPACK_B R2, R2 ;  /* 0x00000002ff02723e */ /* 0x000fca00020006ff */
[----:B------:R-:W-:-:S05]  /*aba0*/  HADD2.F32 R2, -RZ, R2.H0_H0 ;  /* 0x20000002ff027230 */ /* 0x000fca0000004100 */
[----:B0-----:R-:W-:-:S04]  /*abb0*/  FMUL R3, R2, UR21 ;  /* 0x0000001502037c20 */ /* 0x001fc80008400000 */
[----:B------:R-:W-:Y:S01]  /*abc0*/  FFMA R3, R0, UR20, R3 ;  /* 0x0000001400037c23 */ /* 0x000fe20008000003 */
[----:B------:R-:W-:-:S04]  /*abd0*/  PRMT R0, RZ, 0x7610, R0 ;  /* 0x00007610ff007816 */ /* 0x000fc80000000000 */
[----:B------:R-:W-:-:S05]  /*abe0*/  F2FP.SATFINITE.E4M3.F32.PACK_AB_MERGE_C R3, RZ, R3, RZ ;  /* 0x00000003ff03723e */ /* 0x000fca00048070ff */
[----:B------:R0:W-:Y:S01]  /*abf0*/  @!P2 STG.E.U8 desc[UR14][R28.64+0x41], R3 ;  /* 0x000041031c00a986 */ /* 0x0001e2000c10110e */
[----:B------:R-:W-:Y:S05]  /*ac00*/  @P3 BRA `(.L_x_237) ;  /* 0x0000000000043947 */ /* 0x000fea0003800000 */
[----:B------:R0:W5:Y:S02]  /*ac10*/  LDG.E.U8 R0, desc[UR14][R26.64+0x40] ;  /* 0x0000400e1a007981 */ /* 0x000164000c1e1100 */
.L_x_237:
[----:B------:R-:W-:Y:S05]  /*ac20*/  BSYNC B1 ;  /* 0x0000000000017941 */ /* 0x000fea0003800000 */
.L_x_236:
[----:B------:R-:W2:Y:S01]  /*ac30*/  LDL.LU R2, [R1] ;  /* 0x0000000001027983 */ /* 0x000ea20000300800 */
[----:B-----5:R-:W-:Y:S01]  /*ac40*/  LOP3.LUT R0, R0, 0xff, RZ, 0xc0, !PT ;  /* 0x000000ff00007812 */ /* 0x020fe200078ec0ff */
[----:B------:R-:W-:Y:S01]  /*ac50*/  BSSY B1, `(.L_x_238) ;  /* 0x000000b000017945 */ /* 0x000fe20003800000 */
[----:B------:R-:W-:Y:S02]  /*ac60*/  ISETP.LT.OR P2, PT, R41, 0x42, !P1 ;  /* 0x000000422900780c */ /* 0x000fe40004f41670 */
[----:B------:R-:W-:-:S05]  /*ac70*/  F2FP.F16.E4M3.UNPACK_B R0, R0 ;  /* 0x00000000ff00723e */ /* 0x000fca00020006ff */
[----:B------:R-:W-:-:S05]  /*ac80*/  HADD2.F32 R0, -RZ, R0.H0_H0 ;  /* 0x20000000ff007230 */ /* 0x000fca0000004100 */
[----:B------:R-:W-:-:S04]  /*ac90*/  FMUL R0, R0, UR21 ;  /* 0x0000001500007c20 */ /* 0x000fc80008400000 */
[----:B--2---:R-:W-:-:S05]  /*aca0*/  FFMA R0, R2, UR20, R0 ;  /* 0x0000001402007c23 */ /* 0x004fca0008000000 */
[----:B0-----:R-:W-:Y:S02]  /*acb0*/  F2FP.SATFINITE.E4M3.F32.PACK_AB_MERGE_C R3, RZ, R0, RZ ;  /* 0x00000000ff03723e */ /* 0x001fe400048070ff */
[----:B------:R-:W-:-:S03]  /*acc0*/  PRMT R0, RZ, 0x7610, R0 ;  /* 0x00007610ff007816 */ /* 0x000fc60000000000 */
[----:B------:R0:W-:Y:S01]  /*acd0*/  @!P3 STG.E.U8 desc[UR14][R30.64+0x40], R3 ;  /* 0x000040031e00b986 */ /* 0x0001e2000c10110e */
[----:B------:R-:W-:Y:S05]  /*ace0*/  @P2 BRA `(.L_x_239) ;  /* 0x0000000000042947 */ /* 0x000fea0003800000 */
[----:B------:R2:W5:Y:S02]  /*acf0*/  LDG.E.U8 R0, desc[UR14][R26.64+0x41] ;  /* 0x0000410e1a007981 */ /* 0x000564000c1e1100 */
.L_x_239:
[----:B------:R-:W-:Y:S05]  /*ad00*/  BSYNC B1 ;  /* 0x0000000000017941 */ /* 0x000fea0003800000 */
.L_x_238:
[----:B------:R-:W3:Y:S01]  /*ad10*/  LDL.LU R2, [R1+0x4] ;  /* 0x0000040001027983 */ /* 0x000ee20000300800 */
[----:B-----5:R-:W-:Y:S01]  /*ad20*/  LOP3.LUT R0, R0, 0xff, RZ, 0xc0, !PT ;  /* 0x000000ff00007812 */ /* 0x020fe200078ec0ff */
[----:B------:R-:W-:Y:S01]  /*ad30*/  BSSY B1, `(.L_x_240) ;  /* 0x000000b000017945 */ /* 0x000fe20003800000 */
[----:B------:R-:W-:Y:S02]  /*ad40*/  ISETP.LT.OR P3, PT, R41, 0x49, !P0 ;  /* 0x000000492900780c */ /* 0x000fe40004761670 */
[----:B------:R-:W-:-:S05]  /*ad50*/  F2FP.F16.E4M3.UNPACK_B R0, R0 ;  /* 0x00000000ff00723e */ /* 0x000fca00020006ff */
[----:B------:R-:W-:-:S05]  /*ad60*/  HADD2.F32 R0, -RZ, R0.H0_H0 ;  /* 0x20000000ff007230 */ /* 0x000fca0000004100 */
[----:B------:R-:W-:-:S04]  /*ad70*/  FMUL R0, R0, UR21 ;  /* 0x0000001500007c20 */ /* 0x000fc80008400000 */
[----:B---3--:R-:W-:-:S05]  /*ad80*/  FFMA R0, R2, UR20, R0 ;  /* 0x0000001402007c23 */ /* 0x008fca0008000000 */
[----:B0-----:R-:W-:Y:S02]  /*ad90*/  F2FP.SATFINITE.E4M3.F32.PACK_AB_MERGE_C R3, RZ, R0, RZ ;  /* 0x00000000ff03723e */ /* 0x001fe400048070ff */
[----:B------:R-:W-:-:S03]  /*ada0*/  PRMT R0, RZ, 0x7610, R0 ;  /* 0x00007610ff007816 */ /* 0x000fc60000000000 */
[----:B------:R0:W-:Y:S01]  /*adb0*/  @!P2 STG.E.U8 desc[UR14][R30.64+0x41], R3 ;  /* 0x000041031e00a986 */ /* 0x0001e2000c10110e */
[----:B------:R-:W-:Y:S05]  /*adc0*/  @P3 BRA `(.L_x_241) ;  /* 0x0000000000043947 */ /* 0x000fea0003800000 */
[----:B------:R3:W5:Y:S02]  /*add0*/  LDG.E.U8 R0, desc[UR14][R24.64+0x48] ;  /* 0x0000480e18007981 */ /* 0x000764000c1e1100 */
.L_x_241:
[----:B------:R-:W-:Y:S05]  /*ade0*/  BSYNC B1 ;  /* 0x0000000000017941 */ /* 0x000fea0003800000 */
.L_x_240:
[----:B------:R-:W2:Y:S01]  /*adf0*/  LDL.LU R2, [R1+0x8] ;  /* 0x0000080001027983 */ /* 0x000ea20000300800 */
        /* <DEDUP_REMOVED lines=12> */
.L_x_243:
[----:B------:R-:W-:Y:S05]  /*aec0*/  BSYNC B1 ;  /* 0x0000000000017941 */ /* 0x000fea0003800000 */
.L_x_242:
        /* <DEDUP_REMOVED lines=13> */
.L_x_245:
[----:B------:R-:W-:Y:S05]  /*afa0*/  BSYNC B1 ;  /* 0x0000000000017941 */ /* 0x000fea0003800000 */
.L_x_244:
        /* <DEDUP_REMOVED lines=13> */
.L_x_247:
[----:B------:R-:W-:Y:S05]  /*b080*/  BSYNC B1 ;  /* 0x0000000000017941 */ /* 0x000fea0003800000 */
.L_x_246:
        /* <DEDUP_REMOVED lines=13> */
.L_x_249:
[----:B------:R-:W-:Y:S05]  /*b160*/  BSYNC B1 ;  /* 0x0000000000017941 */ /* 0x000fea0003800000 */
.L_x_248:
        /* <DEDUP_REMOVED lines=13> */
.L_x_251:
[----:B------:R-:W-:Y:S05]  /*b240*/  BSYNC B1 ;  /* 0x0000000000017941 */ /* 0x000fea0003800000 */
.L_x_250:
        /* <DEDUP_REMOVED lines=13> */
.L_x_253:
[----:B------:R-:W-:Y:S05]  /*b320*/  BSYNC B1 ;  /* 0x0000000000017941 */ /* 0x000fea0003800000 */
.L_x_252:
        /* <DEDUP_REMOVED lines=13> */
.L_x_255:
[----:B------:R-:W-:Y:S05]  /*b400*/  BSYNC B1 ;  /* 0x0000000000017941 */ /* 0x000fea0003800000 */
.L_x_254:
        /* <DEDUP_REMOVED lines=13> */
.L_x_257:
[----:B------:R-:W-:Y:S05]  /*b4e0*/  BSYNC B1 ;  /* 0x0000000000017941 */ /* 0x000fea0003800000 */
.L_x_256:
        /* <DEDUP_REMOVED lines=13> */
.L_x_259:
[----:B------:R-:W-:Y:S05]  /*b5c0*/  BSYNC B1 ;  /* 0x0000000000017941 */ /* 0x000fea0003800000 */
.L_x_258:
        /* <DEDUP_REMOVED lines=13> */
.L_x_261:
[----:B------:R-:W-:Y:S05]  /*b6a0*/  BSYNC B1 ;  /* 0x0000000000017941 */ /* 0x000fea0003800000 */
.L_x_260:
        /* <DEDUP_REMOVED lines=13> */
.L_x_263:
[----:B------:R-:W-:Y:S05]  /*b780*/  BSYNC B1 ;  /* 0x0000000000017941 */ /* 0x000fea0003800000 */
.L_x_262:
        /* <DEDUP_REMOVED lines=13> */
.L_x_265:
[----:B------:R-:W-:Y:S05]  /*b860*/  BSYNC B1 ;  /* 0x0000000000017941 */ /* 0x000fea0003800000 */
.L_x_264:
        /* <DEDUP_REMOVED lines=13> */
.L_x_267:
[----:B------:R-:W-:Y:S05]  /*b940*/  BSYNC B1 ;  /* 0x0000000000017941 */ /* 0x000fea0003800000 */
.L_x_266:
        /* <DEDUP_REMOVED lines=13> */
.L_x_269:
[----:B------:R-:W-:Y:S05]  /*ba20*/  BSYNC B1 ;  /* 0x0000000000017941 */ /* 0x000fea0003800000 */
.L_x_268:
        /* <DEDUP_REMOVED lines=13> */
.L_x_271:
[----:B------:R-:W-:Y:S05]  /*bb00*/  BSYNC B1 ;  /* 0x0000000000017941 */ /* 0x000fea0003800000 */
.L_x_270:
        /* <DEDUP_REMOVED lines=13> */
.L_x_273:
[----:B------:R-:W-:Y:S05]  /*bbe0*/  BSYNC B1 ;  /* 0x0000000000017941 */ /* 0x000fea0003800000 */
.L_x_272:
        /* <DEDUP_REMOVED lines=13> */
.L_x_275:
[----:B------:R-:W-:Y:S05]  /*bcc0*/  BSYNC B1 ;  /* 0x0000000000017941 */ /* 0x000fea0003800000 */
.L_x_274:
        /* <DEDUP_REMOVED lines=13> */
.L_x_277:
[----:B------:R-:W-:Y:S05]  /*bda0*/  BSYNC B1 ;  /* 0x0000000000017941 */ /* 0x000fea0003800000 */
.L_x_276:
        /* <DEDUP_REMOVED lines=13> */
.L_x_279:
[----:B------:R-:W-:Y:S05]  /*be80*/  BSYNC B1 ;  /* 0x0000000000017941 */ /* 0x000fea0003800000 */
.L_x_278:
        /* <DEDUP_REMOVED lines=13> */
.L_x_281:
[----:B------:R-:W-:Y:S05]  /*bf60*/  BSYNC B1 ;  /* 0x0000000000017941 */ /* 0x000fea0003800000 */
.L_x_280:
        /* <DEDUP_REMOVED lines=13> */
.L_x_283:
[----:B------:R-:W-:Y:S05]  /*c040*/  BSYNC B1 ;  /* 0x0000000000017941 */ /* 0x000fea0003800000 */
.L_x_282:
        /* <DEDUP_REMOVED lines=13> */
.L_x_285:
[----:B------:R-:W-:Y:S05]  /*c120*/  BSYNC B1 ;  /* 0x0000000000017941 */ /* 0x000fea0003800000 */
.L_x_284:
        /* <DEDUP_REMOVED lines=13> */
.L_x_287:
[----:B------:R-:W-:Y:S05]  /*c200*/  BSYNC B1 ;  /* 0x0000000000017941 */ /* 0x000fea0003800000 */
.L_x_286:
        /* <DEDUP_REMOVED lines=13> */
.L_x_289:
[----:B------:R-:W-:Y:S05]  /*c2e0*/  BSYNC B1 ;  /* 0x0000000000017941 */ /* 0x000fea0003800000 */
.L_x_288:
        /* <DEDUP_REMOVED lines=13> */
.L_x_291:
[----:B------:R-:W-:Y:S05]  /*c3c0*/  BSYNC B1 ;  /* 0x0000000000017941 */ /* 0x000fea0003800000 */
.L_x_290:
        /* <DEDUP_REMOVED lines=13> */
.L_x_293:
[----:B------:R-:W-:Y:S05]  /*c4a0*/  BSYNC B1 ;  /* 0x0000000000017941 */ /* 0x000fea0003800000 */
.L_x_292:
        /* <DEDUP_REMOVED lines=13> */
.L_x_295:
[----:B------:R-:W-:Y:S05]  /*c580*/  BSYNC B1 ;  /* 0x0000000000017941 */ /* 0x000fea0003800000 */
.L_x_294:
[----:B------:R-:W-:Y:S05]  /*c590*/  @P1 BRA `(.L_x_296) ;  /* 0x0000002000ac1947 */ /* 0x000fea0003800000 */
[----:B------:R-:W2:Y:S01]  /*c5a0*/  LDL.LU R2, [R1+0x74] ;  /* 0x0000740001027983 */ /* 0x000ea20000300800 */
[----:B-----5:R-:W-:-:S04]  /*c5b0*/  LOP3.LUT R0, R0, 0xff, RZ, 0xc0, !PT ;  /* 0x000000ff00007812 */ /* 0x020fc800078ec0ff */
[----:B------:R-:W-:-:S05]  /*c5c0*/  F2FP.F16.E4M3.UNPACK_B R0, R0 ;  /* 0x00000000ff00723e */ /* 0x000fca00020006ff */
[----:B------:R-:W-:-:S05]  /*c5d0*/  HADD2.F32 R0, -RZ, R0.H0_H0 ;  /* 0x20000000ff007230 */ /* 0x000fca0000004100 */
[----:B------:R-:W-:-:S04]  /*c5e0*/  FMUL R0, R0, UR21 ;  /* 0x0000001500007c20 */ /* 0x000fc80008400000 */
[----:B--2---:R-:W-:-:S05]  /*c5f0*/  FFMA R0, R2, UR20, R0 ;  /* 0x0000001402007c23 */ /* 0x004fca0008000000 */
[----:B0-----:R-:W-:-:S05]  /*c600*/  F2FP.SATFINITE.E4M3.F32.PACK_AB_MERGE_C R3, RZ, R0, RZ ;  /* 0x00000000ff03723e */ /* 0x001fca00048070ff */
[----:B------:R0:W-:Y:S01]  /*c610*/  STG.E.U8 desc[UR14][R30.64+0x79], R3 ;  /* 0x000079031e007986 */ /* 0x0001e2000c10110e */
[----:B------:R-:W-:Y:S05]  /*c620*/  BRA `(.L_x_296) ;  /* 0x0000002000887947 */ /* 0x000fea0003800000 */
.L_x_39:
[C---:B------:R-:W-:Y:S01]  /*c630*/  ISETP.GE.AND P3, PT, R42.reuse, 0x1, PT ;  /* 0x000000012a00780c */ /* 0x040fe20003f66270 */
[----:B------:R-:W2:Y:S01]  /*c640*/  LDL.LU R227, [R1+0x10] ;  /* 0x0000100001e37983 */ /* 0x000ea20000300800 */
[----:B------:R-:W-:Y:S01]  /*c650*/  ISETP.GE.AND P2, PT, R42, 0x9, PT ;  /* 0x000000092a00780c */ /* 0x000fe20003f46270 */
[----:B------:R-:W-:Y:S01]  /*c660*/  FMUL R225, R225, UR20 ;  /* 0x00000014e1e17c20 */ /* 0x000fe20008400000 */
[C---:B------:R-:W-:Y:S01]  /*c670*/  ISETP.LT.OR P0, PT, R41.reuse, 0x1, !P3 ;  /* 0x000000012900780c */ /* 0x040fe20005f01670 */
[----:B------:R-:W-:Y:S01]  /*c680*/  FMUL R226, R226, UR20 ;  /* 0x00000014e2e27c20 */ /* 0x000fe20008400000 */
[----:B------:R-:W-:Y:S01]  /*c690*/  ISETP.LT.OR P1, PT, R41, 0x2, !P3 ;  /* 0x000000022900780c */ /* 0x000fe20005f21670 */
[----:B------:R-:W-:Y:S01]  /*c6a0*/  FMUL R223, R223, UR20 ;  /* 0x00000014dfdf7c20 */ /* 0x000fe20008400000 */
[----:B------:R-:W-:Y:S01]  /*c6b0*/  ISETP.LT.OR P6, PT, R41, 0x2, !P2 ;  /* 0x000000022900780c */ /* 0x000fe200057c1670 */
[----:B------:R-:W-:Y:S01]  /*c6c0*/  FMUL R224, R224, UR20 ;  /* 0x00000014e0e07c20 */ /* 0x000fe20008400000 */
[----:B------:R-:W-:-:S02]  /*c6d0*/  F2FP.SATFINITE.E4M3.F32.PACK_AB_MERGE_C R33, RZ, R226, RZ ;  /* 0x000000e2ff21723e */ /* 0x000fc400048070ff */
[----:B------:R-:W-:Y:S01]  /*c6e0*/  F2FP.SATFINITE.E4M3.F32.PACK_AB_MERGE_C R225, RZ, R225, RZ ;  /* 0x000000e1ffe1723e */ /* 0x000fe200048070ff */
[----:B------:R-:W-:Y:S01]  /*c6f0*/  FMUL R222, R222, UR20 ;  /* 0x00000014dede7c20 */ /* 0x000fe20008400000 */
[----:B------:R-:W-:Y:S01]  /*c700*/  ISETP.LT.OR P5, PT, R41, 0x1, !P2 ;  /* 0x000000012900780c */ /* 0x000fe200057a1670 */
[----:B------:R-:W-:Y:S01]  /*c710*/  FMUL R221, R221, UR20 ;  /* 0x00000014dddd7c20 */ /* 0x000fe20008400000 */
[----:B------:R-:W-:Y:S01]  /*c720*/  F2FP.SATFINITE.E4M3.F32.PACK_AB_MERGE_C R223, RZ, R223, RZ ;  /* 0x000000dfffdf723e */ /* 0x000fe200048070ff */
[----:B------:R0:W-:Y:S01]  /*c730*/  @!P0 STG.E.U8 desc[UR14][R24.64], R33 ;  /* 0x0000002118008986 */ /* 0x0001e2000c10110e */
[----:B------:R-:W-:-:S03]  /*c740*/  ISETP.LT.OR P0, PT, R41, 0x9, !P3 ;  /* 0x000000092900780c */ /* 0x000fc60005f01670 */
[----:B------:R-:W-:Y:S01]  /*c750*/  @!P1 STG.E.U8 desc[UR14][R24.64+0x1], R225 ;  /* 0x000001e118009986 */ /* 0x000fe2000c10110e */
[----:B------:R-:W-:-:S03]  /*c760*/  ISETP.LT.OR P1, PT, R41, 0xa, !P3 ;  /* 0x0000000a2900780c */ /* 0x000fc60005f21670 */
[----:B------:R-:W-:Y:S01]  /*c770*/  @!P6 STG.E.U8 desc[UR14][R26.64+0x1], R223 ;  /* 0x000001df1a00e986 */ /* 0x000fe2000c10110e */
[----:B------:R-:W-:Y:S01]  /*c780*/  ISETP.LT.OR P6, PT, R41, 0xa, !P2 ;  /* 0x0000000a2900780c */ /* 0x000fe200057c1670 */
[----:B------:R-:W-:Y:S01]  /*c790*/  FMUL R219, R219, UR20 ;  /* 0x00000014dbdb7c20 */ /* 0x000fe20008400000 */
[----:B------:R-:W-:Y:S01]  /*c7a0*/  F2FP.SATFINITE.E4M3.F32.PACK_AB_MERGE_C R35, RZ, R224, RZ ;  /* 0x000000e0ff23723e */ /* 0x000fe200048070ff */
[----:B------:R-:W-:Y:S01]  /*c7b0*/  FMUL R220, R220, UR20 ;  /* 0x00000014dcdc7c20 */ /* 0x000fe20008400000 */
[----:B0-----:R-:W-:Y:S01]  /*c7c0*/  F2FP.SATFINITE.E4M3.F32.PACK_AB_MERGE_C R33, RZ, R222, RZ ;  /* 0x000000deff21723e */ /* 0x001fe200048070ff */
[----:B------:R-:W-:Y:S01]  /*c7d0*/  FMUL R218, R218, UR20 ;  /* 0x00000014dada7c20 */ /* 0x000fe20008400000 */
[----:B------:R-:W-:Y:S01]  /*c7e0*/  F2FP.SATFINITE.E4M3.F32.PACK_AB_MERGE_C R221, RZ, R221, RZ ;  /* 0x000000ddffdd723e */ /* 0x000fe200048070ff */
[----:B------:R0:W-:Y:S01]  /*c7f0*/  @!P5 STG.E.U8 desc[UR14][R26.64], R35 ;  /* 0x000000231a00d986 */ /* 0x0001e2000c10110e */
[C---:B------:R-:W-:Y:S02]  /*c800*/  ISETP.LT.OR P5, PT, R41.reuse, 0x9, !P2 ;  /* 0x000000092900780c */ /* 0x040fe400057a1670 */
        /* <DEDUP_REMOVED lines=8> */
[----:B0-----:R-:W-:Y:S01]  /*c890*/  F2FP.SATFINITE.E4M3.F32.PACK_AB_MERGE_C R35, RZ, R220, RZ ;  /* 0x000000dcff23723e */ /* 0x001fe200048070ff */
[----:B------:R-:W-:Y:S01]  /*c8a0*/  FMUL R215, R215, UR20 ;  /* 0x00000014d7d77c20 */ /* 0x000fe20008400000 */
[----:B------:R-:W4:Y:S01]  /*c8b0*/  LDL.LU R226, [R1+0xc] ;  /* 0x00000c0001e27983 */ /* 0x000f220000300800 */
[----:B---3--:R-:W-:Y:S02]  /*c8c0*/  F2FP.SATFINITE.E4M3.F32.PACK_AB_MERGE_C R33, RZ, R218, RZ ;  /* 0x000000daff21723e */ /* 0x008fe400048070ff */
[----:B------:R-:W-:Y:S01]  /*c8d0*/  F2FP.SATFINITE.E4M3.F32.PACK_AB_MERGE_C R217, RZ, R217, RZ ;  /* 0x000000d9ffd9723e */ /* 0x000fe200048070ff */
[----:B------:R0:W-:Y:S01]  /*c8e0*/  @!P5 STG.E.U8 desc[UR14][R26.64+0x8], R35 ;  /* 0x000008231a00d986 */ /* 0x0001e2000c10110e */
[----:B------:R-:W-:-:S02]  /*c8f0*/  ISETP.LT.OR P5, PT, R41, 0x11, !P2 ;  /* 0x000000112900780c */ /* 0x000fc400057a1670 */
[----:B------:R-:W-:Y:S01]  /*c900*/  F2FP.SATFINITE.E4M3.F32.PACK_AB_MERGE_C R215, RZ, R215, RZ ;  /* 0x000000d7ffd7723e */ /* 0x000fe200048070ff */
[----:B------:R-:W3:Y:S01]  /*c910*/  LDL.LU R224, [R1+0x8] ;  /* 0x0000080001e07983 */ /* 0x000ee20000300800 */
[----:B------:R-:W-:-:S03]  /*c920*/  FMUL R216, R216, UR20 ;  /* 0x00000014d8d87c20 */ /* 0x000fc60008400000 */
[----:B------:R-:W4:Y:S04]  /*c930*/  LDL.LU R225, [R1+0x4] ;  /* 0x0000040001e17983 */ /* 0x000f280000300800 */
[----:B------:R-:W3:Y:S01]  /*c940*/  LDL.LU R223, [R1] ;  /* 0x0000000001df7983 */ /* 0x000ee20000300800 */
[----:B0-----:R-:W-:Y:S01]  /*c950*/  F2FP.SATFINITE.E4M3.F32.PACK_AB_MERGE_C R35, RZ, R216, RZ ;  /* 0x000000d8ff23723e */ /* 0x001fe200048070ff */
[----:B------:R-:W-:Y:S01]  /*c960*/  FMUL R214, R214, UR20 ;  /* 0x00000014d6d67c20 */ /* 0x000fe20008400000 */
[----:B------:R-:W-:Y:S01]  /*c970*/  FMUL R213, R213, UR20 ;  /* 0x00000014d5d57c20 */ /* 0x000fe20008400000 */
[----:B------:R0:W-:Y:S01]  /*c980*/  @!P0 STG.E.U8 desc[UR14][R24.64+0x10], R33 ;  /* 0x0000102118008986 */ /* 0x0001e2000c10110e */
[----:B------:R-:W-:Y:S01]  /*c990*/  ISETP.LT.OR P0, PT, R41, 0x19, !P3 ;  /* 0x000000192900780c */ /* 0x000fe20005f01670 */
[----:B------:R-:W-:Y:S01]  /*c9a0*/  FMUL R211, R211, UR20 ;  /* 0x00000014d3d37c20 */ /* 0x000fe20008400000 */
[----:B------:R-:W-:Y:S01]  /*c9b0*/  FMUL R212, R212, UR20 ;  /* 0x00000014d4d47c20 */ /* 0x000fe20008400000 */
[----:B------:R-:W-:Y:S01]  /*c9c0*/  @!P1 STG.E.U8 desc[UR14][R24.64+0x11], R217 ;  /* 0x000011d918009986 */ /* 0x000fe2000c10110e */
[C---:B------:R-:W-:Y:S01]  /*c9d0*/  ISETP.LT.OR P1, PT, R41.reuse, 0x1a, !P3 ;  /* 0x0000001a2900780c */ /* 0x040fe20005f21670 */
[----:B------:R-:W-:Y:S01]  /*c9e0*/  FMUL R210, R210, UR20 ;  /* 0x00000014d2d27c20 */ /* 0x000fe20008400000 */
[----:B------:R-:W-:Y:S01]  /*c9f0*/  F2FP.SATFINITE.E4M3.F32.PACK_AB_MERGE_C R213, RZ, R213, RZ ;  /* 0x000000d5ffd5723e */ /* 0x000fe200048070ff */
[----:B------:R-:W-:Y:S01]  /*ca00*/  @!P6 STG.E.U8 desc[UR14][R26.64+0x11], R215 ;  /* 0x000011d71a00e986 */ /* 0x000fe2000c10110e */
[----:B------:R-:W-:Y:S01]  /*ca10*/  ISETP.LT.OR P6, PT, R41, 0x1a, !P2 ;  /* 0x0000001a2900780c */ /* 0x000fe200057c1670 */
[----:B------:R-:W-:Y:S01]  /*ca20*/  FMUL R209, R209, UR20 ;  /* 0x00000014d1d17c20 */ /* 0x000fe20008400000 */
[----:B------:R-:W-:Y:S01]  /*ca30*/  F2FP.SATFINITE.E4M3.F32.PACK_AB_MERGE_C R211, RZ, R211, RZ ;  /* 0x000000d3ffd3723e */ /* 0x000fe200048070ff */
[----:B------:R1:W-:Y:S01]  /*ca40*/  @!P5 STG.E.U8 desc[UR14][R26.64+0x10], R35 ;  /* 0x000010231a00d986 */ /* 0x0003e2000c10110e */
[----:B0-----:R-:W-:Y:S01]  /*ca50*/  F2FP.SATFINITE.E4M3.F32.PACK_AB_MERGE_C R33, RZ, R214, RZ ;  /* 0x000000d6ff21723e */ /* 0x001fe200048070ff */
[----:B------:R-:W-:Y:S01]  /*ca60*/  FMUL R207, R207, UR20 ;  /* 0x00000014cfcf7c20 */ /* 0x000fe20008400000 */
[C---:B------:R-:W-:Y:S01]  /*ca70*/  ISETP.LT.OR P5, PT, R41.reuse, 0x19, !P2 ;  /* 0x000000192900780c */ /* 0x040fe200057a1670 */
[----:B------:R-:W-:Y:S01]  /*ca80*/  FMUL R208, R208, UR20 ;  /* 0x00000014d0d07c20 */ /* 0x000fe20008400000 */
[----:B------:R-:W-:Y:S01]  /*ca90*/  F2FP.SATFINITE.E4M3.F32.PACK_AB_MERGE_C R209, RZ, R209, RZ ;  /* 0x000000d1ffd1723e */ /* 0x000fe200048070ff */
[----:B------:R0:W-:Y:S01]  /*caa0*/  @!P0 STG.E.U8 desc[UR14][R24.64+0x18], R33 ;  /* 0x0000182118008986 */ /* 0x0001e2000c10110e */
[C---:B------:R-:W-:Y:S01]  /*cab0*/  ISETP.LT.OR P0, PT, R41.reuse, 0x21, !P3 ;  /* 0x000000212900780c */ /* 0x040fe20005f01670 */
[----:B------:R-:W-:Y:S01]  /*cac0*/  FMUL R206, R206, UR20 ;  /* 0x00000014cece7c20 */ /* 0x000fe20008400000 */
[----:B------:R-:W-:Y:S01]  /*cad0*/  F2FP.SATFINITE.E4M3.F32.PACK_AB_MERGE_C R207, RZ, R207, RZ ;  /* 0x000000cfffcf723e */ /* 0x000fe200048070ff */
[----:B------:R-:W-:Y:S01]  /*cae0*/  @!P1 STG.E.U8 desc[UR14][R24.64+0x19], R213 ;  /* 0x000019d518009986 */ /* 0x000fe2000c10110e */
[----:B------:R-:W-:Y:S01]  /*caf0*/  ISETP.LT.OR P1, PT, R41, 0x22, !P3 ;  /* 0x000000222900780c */ /* 0x000fe20005f21670 */
[----:B------:R-:W-:Y:S01]  /*cb00*/  FMUL R205, R205, UR20 ;  /* 0x00000014cdcd7c20 */ /* 0x000fe20008400000 */
[----:B-1----:R-:W-:Y:S01]  /*cb10*/  F2FP.SATFINITE.E4M3.F32.PACK_AB_MERGE_C R35, RZ, R212, RZ ;  /* 0x000000d4ff23723e */ /* 0x002fe200048070ff */
        /* <DEDUP_REMOVED lines=11> */
[----:B------:R-:W-:Y:S01]  /*cbd0*/  ISETP.LT.OR P0, PT, R41, 0x29, !P3 ;  /* 0x000000292900780c */ /* 0x000fe20005f01670 */
[----:B------:R-:W-:Y:S01]  /*cbe0*/  FMUL R201, R201, UR20 ;  /* 0x00000014c9c97c20 */ /* 0x000fe20008400000 */
[----:B------:R-:W-:Y:S01]  /*cbf0*/  FMUL R199, R199, UR20 ;  /* 0x00000014c7c77c20 */ /* 0x000fe20008400000 */
[----:B------:R-:W-:Y:S01]  /*cc00*/  @!P1 STG.E.U8 desc[UR14][R24.64+0x21], R209 ;  /* 0x000021d118009986 */ /* 0x000fe2000c10110e */
[C---:B------:R-:W-:Y:S01]  /*cc10*/  ISETP.LT.OR P1, PT, R41.reuse, 0x2a, !P3 ;  /* 0x0000002a2900780c */ /* 0x040fe20005f21670 */
        /* <DEDUP_REMOVED lines=9> */
[----:B------:R-:W-:Y:S01]  /*ccb0*/  ISETP.LT.OR P5, PT, R41, 0x29, !P2 ;  /* 0x000000292900780c */ /* 0x000fe200057a1670 */
[----:B------:R-:W-:Y:S01]  /*ccc0*/  FMUL R195, R195, UR20 ;  /* 0x00000014c3c37c20 */ /* 0x000fe20008400000 */
[----:B------:R-:W-:Y:S01]  /*ccd0*/  F2FP.SATFINITE.E4M3.F32.PACK_AB_MERGE_C R199, RZ, R199, RZ ;  /* 0x000000c7ffc7723e */ /* 0x000fe200048070ff */
[----:B------:R0:W-:Y:S01]  /*cce0*/  @!P0 STG.E.U8 desc[UR14][R24.64+0x28], R33 ;  /* 0x0000282118008986 */ /* 0x0001e2000c10110e */
[C---:B------:R-:W-:Y:S01]  /*ccf0*/  ISETP.LT.OR P0, PT, R41.reuse, 0x31, !P3 ;  /* 0x000000312900780c */ /* 0x040fe20005f01670 */
[----:B------:R-:W-:Y:S01]  /*cd00*/  FMUL R196, R196, UR20 ;  /* 0x00000014c4c47c20 */ /* 0x000fe20008400000 */
[----:B------:R-:W-:Y:S01]  /*cd10*/  F2FP.SATFINITE.E4M3.F32.PACK_AB_MERGE_C R197, RZ, R197, RZ ;  /* 0x000000c5ffc5723e */ /* 0x000fe200048070ff */
        /* <DEDUP_REMOVED lines=59> */
[C---:B------:R-:W-:Y:S01]  /*d0d0*/  ISETP.LT.OR P6, PT, R41.reuse, 0x4a, !P2 ;  /* 0x0000004a2900780c */ /* 0x040fe200057c1670 */
        /* <DEDUP_REMOVED lines=57> */
[----:B------:R-:W-:Y:S01]  /*d470*/  ISETP.LT.OR P5, PT, R41, 0x61, !P3 ;  /* 0x000000612900780c */ /* 0x000fe20005fa1670 */
[----:B------:R-:W-:Y:S01]  /*d480*/  FMUL R161, R161, UR20 ;  /* 0x00000014a1a17c20 */ /* 0x000fe20008400000 */
[----:B0-----:R-:W-:Y:S01]  /*d490*/  F2FP.SATFINITE.E4M3.F32.PACK_AB_MERGE_C R33, RZ, R178, RZ ;  /* 0x000000b2ff21723e */ /* 0x001fe200048070ff */
[----:B------:R-:W-:Y:S01]  /*d4a0*/  FMUL R160, R160, UR20 ;  /* 0x00000014a0a07c20 */ /* 0x000fe20008400000 */
[----:B------:R-:W-:Y:S01]  /*d4b0*/  FMUL R159, R159, UR20 ;  /* 0x000000149f9f7c20 */ /* 0x000fe20008400000 */
[----:B------:R-:W-:Y:S01]  /*d4c0*/  FMUL R157, R157, UR20 ;  /* 0x000000149d9d7c20 */ /* 0x000fe20008400000 */
[----:B------:R-:W-:Y:S01]  /*d4d0*/  F2FP.SATFINITE.E4M3.F32.PACK_AB_MERGE_C R161, RZ, R161, RZ ;  /* 0x000000a1ffa1723e */ /* 0x000fe200048070ff */
[----:B------:R-:W-:Y:S01]  /*d4e0*/  FMUL R158, R158, UR20 ;  /* 0x000000149e9e7c20 */ /* 0x000fe20008400000 */
[----:B------:R-:W-:Y:S01]  /*d4f0*/  FMUL R156, R156, UR20 ;  /* 0x000000149c9c7c20 */ /* 0x000fe20008400000 */
[----:B------:R-:W-:Y:S01]  /*d500*/  @!P6 STG.E.U8 desc[UR14][R24.64+0x61], R177 ;  /* 0x000061b11800e986 */ /* 0x000fe2000c10110e */
[----:B------:R-:W-:Y:S01]  /*d510*/  ISETP.LT.OR P6, PT, R41, 0x69, !P3 ;  /* 0x000000692900780c */ /* 0x000fe20005fc1670 */
[----:B------:R-:W-:Y:S01]  /*d520*/  FMUL R155, R155, UR20 ;  /* 0x000000149b9b7c20 */ /* 0x000fe20008400000 */
[----:B-1----:R-:W-:Y:S01]  /*d530*/  F2FP.SATFINITE.E4M3.F32.PACK_AB_MERGE_C R35, RZ, R176, RZ ;  /* 0x000000b0ff23723e */ /* 0x002fe200048070ff */
[----:B------:R0:W-:Y:S01]  /*d540*/  @!P5 STG.E.U8 desc[UR14][R24.64+0x60], R33 ;  /* 0x000060211800d986 */ /* 0x0001e2000c10110e */
        /* <DEDUP_REMOVED lines=16> */
[----:B-1----:R-:W-:Y:S01]  /*d650*/  F2FP.SATFINITE.E4M3.F32.PACK_AB_MERGE_C R35, RZ, R170, RZ ;  /* 0x000000aaff23723e */ /* 0x002fe200048070ff */
[----:B------:R-:W-:Y:S01]  /*d660*/  @!P0 STG.E.U8 desc[UR14][R24.64+0x69], R173 ;  /* 0x000069ad18008986 */ /* 0x000fe2000c10110e */
        /* <DEDUP_REMOVED lines=12> */
[----:B------:R-:W-:Y:S01]  /*d730*/  ISETP.LT.OR P6, PT, R41, 0x79, !P3 ;  /* 0x000000792900780c */ /* 0x000fe20005fc1670 */
[----:B------:R-:W-:Y:S01]  /*d740*/  FMUL R17, R17, UR20 ;  /* 0x0000001411117c20 */ /* 0x000fe20008400000 */
[----:B------:R-:W-:Y:S01]  /*d750*/  ISETP.LT.OR P3, PT, R41, 0x7a, !P3 ;  /* 0x0000007a2900780c */ /* 0x000fe20005f61670 */
[----:B------:R-:W-:Y:S01]  /*d760*/  @!P0 STG.E.U8 desc[UR14][R24.64+0x71], R169 ;  /* 0x000071a918008986 */ /* 0x000fe2000c10110e */
[----:B0-----:R-:W-:Y:S01]  /*d770*/  F2FP.SATFINITE.E4M3.F32.PACK_AB_MERGE_C R33, RZ, R168, RZ ;  /* 0x000000a8ff21723e */ /* 0x001fe200048070ff */
[----:B------:R-:W-:Y:S01]  /*d780*/  FMUL R18, R18, UR20 ;  /* 0x0000001412127c20 */ /* 0x000fe20008400000 */
[----:B------:R-:W-:Y:S01]  /*d790*/  ISETP.GE.AND P0, PT, R42, 0x89, PT ;  /* 0x000000892a00780c */ /* 0x000fe20003f06270 */
[----:B------:R-:W-:Y:S01]  /*d7a0*/  FMUL R16, R16, UR20 ;  /* 0x0000001410107c20 */ /* 0x000fe20008400000 */
[----:B------:R-:W-:Y:S01]  /*d7b0*/  F2FP.SATFINITE.E4M3.F32.PACK_AB_MERGE_C R21, RZ, R21, RZ ;  /* 0x00000015ff15723e */ /* 0x000fe200048070ff */
[----:B------:R0:W-:Y:S01]  /*d7c0*/  @!P1 STG.E.U8 desc[UR14][R26.64+0x70], R33 ;  /* 0x000070211a009986 */ /* 0x0001e2000c10110e */
[----:B------:R-:W-:Y:S01]  /*d7d0*/  ISETP.GE.AND P1, PT, R42, 0x81, PT ;  /* 0x000000812a00780c */ /* 0x000fe20003f26270 */
[----:B------:R-:W-:Y:S01]  /*d7e0*/  FMUL R15, R15, UR20 ;  /* 0x000000140f0f7c20 */ /* 0x000fe20008400000 */
[----:B-1----:R-:W-:Y:S01]  /*d7f0*/  F2FP.SATFINITE.E4M3.F32.PACK_AB_MERGE_C R35, RZ, R166, RZ ;  /* 0x000000a6ff23723e */ /* 0x002fe200048070ff */
[----:B------:R-:W-:Y:S01]  /*d800*/  @!P5 STG.E.U8 desc[UR14][R26.64+0x71], R167 ;  /* 0x000071a71a00d986 */ /* 0x000fe2000c10110e */
[----:B------:R-:W-:Y:S01]  /*d810*/  ISETP.LT.OR P5, PT, R41, 0x79, !P2 ;  /* 0x000000792900780c */ /* 0x000fe200057a1670 */
[----:B------:R-:W-:Y:S01]  /*d820*/  FMUL R13, R13, UR20 ;  /* 0x000000140d0d7c20 */ /* 0x000fe20008400000 */
[C---:B------:R-:W-:Y:S01]  /*d830*/  ISETP.LT.OR P2, PT, R41.reuse, 0x7a, !P2 ;  /* 0x0000007a2900780c */ /* 0x040fe20005741670 */
        /* <DEDUP_REMOVED lines=9> */
[----:B------:R-:W-:Y:S01]  /*d8d0*/  F2FP.SATFINITE.E4M3.F32.PACK_AB_MERGE_C R17, RZ, R17, RZ ;  /* 0x00000011ff11723e */ /* 0x000fe200048070ff */
[----:B------:R-:W-:Y:S01]  /*d8e0*/  @!P5 STG.E.U8 desc[UR14][R26.64+0x78], R37 ;  /* 0x000078251a00d986 */ /* 0x000fe2000c10110e */
[----:B------:R-:W-:Y:S01]  /*d8f0*/  ISETP.LT.OR P5, PT, R41, 0x1, !P0 ;  /* 0x000000012900780c */ /* 0x000fe200047a1670 */
[----:B------:R-:W-:Y:S01]  /*d900*/  FMUL R9, R9, UR20 ;  /* 0x0000001409097c20 */ /* 0x000fe20008400000 */
[----:B------:R-:W-:Y:S01]  /*d910*/  F2FP.SATFINITE.E4M3.F32.PACK_AB_MERGE_C R15, RZ, R15, RZ ;  /* 0x0000000fff0f723e */ /* 0x000fe200048070ff */
[----:B------:R0:W-:Y:S01]  /*d920*/  @!P2 STG.E.U8 desc[UR14][R26.64+0x79], R163 ;  /* 0x000079a31a00a986 */ /* 0x0001e2000c10110e */
[C---:B------:R-:W-:Y:S01]  /*d930*/  ISETP.LT.OR P2, PT, R41.reuse, 0xa, !P1 ;  /* 0x0000000a2900780c */ /* 0x040fe20004f41670 */
        /* <DEDUP_REMOVED lines=9> */
[----:B------:R-:W-:Y:S01]  /*d9d0*/  F2FP.SATFINITE.E4M3.F32.PACK_AB_MERGE_C R11, RZ, R11, RZ ;  /* 0x0000000bff0b723e */ /* 0x000fe200048070ff */
[----:B------:R2:W-:Y:S01]  /*d9e0*/  @!P5 STG.E.U8 desc[UR14][R30.64], R33 ;  /* 0x000000211e00d986 */ /* 0x0005e2000c10110e */
[----:B------:R-:W-:Y:S01]  /*d9f0*/  ISETP.LT.OR P5, PT, R41, 0x9, !P0 ;  /* 0x000000092900780c */ /* 0x000fe200047a1670 */
[----:B------:R-:W-:Y:S01]  /*da00*/  FMUL R5, R5, UR20 ;  /* 0x0000001405057c20 */ /* 0x000fe20008400000 */
[----:B0-----:R-:W-:Y:S01]  /*da10*/  F2FP.SATFINITE.E4M3.F32.PACK_AB_MERGE_C R27, RZ, R156, RZ ;  /* 0x0000009cff1b723e */ /* 0x001fe200048070ff */
[----:B-----5:R-:W-:Y:S01]  /*da20*/  FMUL R0, R0, UR20 ;  /* 0x0000001400007c20 */ /* 0x020fe20008400000 */
[----:B------:R-:W-:Y:S01]  /*da30*/  F2FP.SATFINITE.E4M3.F32.PACK_AB_MERGE_C R9, RZ, R9, RZ ;  /* 0x00000009ff09723e */ /* 0x000fe200048070ff */
[----:B------:R-:W-:Y:S01]  /*da40*/  FMUL R6, R6, UR20 ;  /* 0x0000001406067c20 */ /* 0x000fe20008400000 */
[----:B------:R-:W-:Y:S01]  /*da50*/  F2FP.SATFINITE.E4M3.F32.PACK_AB_MERGE_C R7, RZ, R7, RZ ;  /* 0x00000007ff07723e */ /* 0x000fe200048070ff */
[----:B------:R-:W4:Y:S01]  /*da60*/  LDL.LU R221, [R1+0x14] ;  /* 0x0000140001dd7983 */ /* 0x000f220000300800 */
[----:B-1----:R-:W-:Y:S01]  /*da70*/  F2FP.SATFINITE.E4M3.F32.PACK_AB_MERGE_C R25, RZ, R158, RZ ;  /* 0x0000009eff19723e */ /* 0x002fe200048070ff */
[----:B------:R-:W-:Y:S01]  /*da80*/  FMUL R2, R2, UR20 ;  /* 0x0000001402027c20 */ /* 0x000fe20008400000 */
[----:B------:R-:W-:Y:S01]  /*da90*/  F2FP.SATFINITE.E4M3.F32.PACK_AB_MERGE_C R5, RZ, R5, RZ ;  /* 0x00000005ff05723e */ /* 0x000fe200048070ff */
[----:B------:R-:W-:Y:S01]  /*daa0*/  @!P6 STG.E.U8 desc[UR14][R30.64+0x1], R159 ;  /* 0x0000019f1e00e986 */ /* 0x000fe2000c10110e */
[----:B------:R-:W-:Y:S01]  /*dab0*/  ISETP.LT.OR P6, PT, R41, 0xa, !P0 ;  /* 0x0000000a2900780c */ /* 0x000fe200047c1670 */
[----:B------:R-:W-:Y:S01]  /*dac0*/  FMUL R3, R3, UR20 ;  /* 0x0000001403037c20 */ /* 0x000fe20008400000 */
[----:B--2---:R-:W-:Y:S01]  /*dad0*/  F2FP.SATFINITE.E4M3.F32.PACK_AB_MERGE_C R33, RZ, R152, RZ ;  /* 0x00000098ff21723e */ /* 0x004fe200048070ff */
[----:B------:R-:W-:Y:S01]  /*dae0*/  @!P2 STG.E.U8 desc[UR14][R28.64+0x9], R157 ;  /* 0x0000099d1c00a986 */ /* 0x000fe2000c10110e */
[----:B------:R-:W-:Y:S01]  /*daf0*/  ISETP.LT.OR P2, PT, R41, 0x12, !P1 ;  /* 0x000000122900780c */ /* 0x000fe20004f41670 */
[----:B------:R-:W-:-:S02]  /*db00*/  FMUL R4, R4, UR20 ;  /* 0x0000001404047c20 */ /* 0x000fc40008400000 */
[----:B------:R0:W-:Y:S01]  /*db10*/  @!P3 STG.E.U8 desc[UR14][R28.64+0x8], R25 ;  /* 0x000008191c00b986 */ /* 0x0001e2000c10110e */
[----:B------:R-:W-:-:S03]  /*db20*/  ISETP.LT.OR P3, PT, R41, 0x11, !P1 ;  /* 0x000000112900780c */ /* 0x000fc60004f61670 */
[----:B------:R1:W-:Y:S01]  /*db30*/  @!P5 STG.E.U8 desc[UR14][R30.64+0x8], R27 ;  /* 0x0000081b1e00d986 */ /* 0x0003e2000c10110e */
[----:B------:R-:W-:-:S03]  /*db40*/  ISETP.LT.OR P5, PT, R41, 0x11, !P0 ;  /* 0x000000112900780c */ /* 0x000fc600047a1670 */
[----:B------:R-:W-:Y:S01]  /*db50*/  @!P6 STG.E.U8 desc[UR14][R30.64+0x9], R155 ;  /* 0x0000099b1e00e986 */ /* 0x000fe2000c10110e */
[----:B------:R-:W-:-:S03]  /*db60*/  ISETP.LT.OR P6, PT, R41, 0x12, !P0 ;  /* 0x000000122900780c */ /* 0x000fc600047c1670 */
[----:B------:R-:W-:Y:S01]  /*db70*/  @!P2 STG.E.U8 desc[UR14][R28.64+0x11], R153 ;  /* 0x000011991c00a986 */ /* 0x000fe2000c10110e */
[----:B------:R-:W-:Y:S02]  /*db80*/  ISETP.LT.OR P2, PT, R41, 0x1a, !P1 ;  /* 0x0000001a2900780c */ /* 0x000fe40004f41670 */
[----:B0-----:R-:W-:Y:S01]  /*db90*/  F2FP.SATFINITE.E4M3.F32.PACK_AB_MERGE_C R25, RZ, R154, RZ ;  /* 0x0000009aff19723e */ /* 0x001fe200048070ff */
[----:B------:R-:W2:Y:S01]  /*dba0*/  LDL.LU R220, [R1+0x18] ;  /* 0x0000180001dc7983 */ /* 0x000ea20000300800 */
[----:B-1----:R-:W-:-:S03]  /*dbb0*/  F2FP.SATFINITE.E4M3.F32.PACK_AB_MERGE_C R27, RZ, R20, RZ ;  /* 0x00000014ff1b723e */ /* 0x002fc600048070ff */
[----:B------:R0:W-:Y:S01]  /*dbc0*/  @!P3 STG.E.U8 desc[UR14][R28.64+0x10], R25 ;  /* 0x000010191c00b986 */ /* 0x0001e2000c10110e */
[----:B------:R-:W-:-:S03]  /*dbd0*/  ISETP.LT.OR P3, PT, R41, 0x19, !P1 ;  /* 0x000000192900780c */ /* 0x000fc60004f61670 */
[----:B------:R-:W-:Y:S01]  /*dbe0*/  @!P5 STG.E.U8 desc[UR14][R30.64+0x10], R33 ;  /* 0x000010211e00d986 */ /* 0x000fe2000c10110e */
[----:B------:R-:W-:-:S03]  /*dbf0*/  ISETP.LT.OR P5, PT, R41, 0x19, !P0 ;  /* 0x000000192900780c */ /* 0x000fc600047a1670 */
[----:B------:R1:W-:Y:S01]  /*dc00*/  @!P6 STG.E.U8 desc[UR14][R30.64+0x11], R23 ;  /* 0x000011171e00e986 */ /* 0x0003e2000c10110e */
[----:B------:R-:W-:-:S03]  /*dc10*/  ISETP.LT.OR P6, PT, R41, 0x1a, !P0 ;  /* 0x0000001a2900780c */ /* 0x000fc600047c1670 */
[----:B------:R3:W-:Y:S01]  /*dc20*/  @!P2 STG.E.U8 desc[UR14][R28.64+0x19], R21 ;  /* 0x000019151c00a986 */ /* 0x0007e2000c10110e */
[C---:B------:R-:W-:Y:S02]  /*dc30*/  ISETP.LT.OR P2, PT, R41.reuse, 0x22, !P1 ;  /* 0x000000222900780c */ /* 0x040fe40004f41670 */
[----:B0-----:R-:W-:Y:S01]  /*dc40*/  F2FP.SATFINITE.E4M3.F32.PACK_AB_MERGE_C R25, RZ, R22, RZ ;  /* 0x00000016ff19723e */ /* 0x001fe200048070ff */
[----:B------:R-:W2:Y:S04]  /*dc50*/  LDL.LU R222, [R1+0x1c] ;  /* 0x00001c0001de7983 */ /* 0x000ea80000300800 */
[----:B------:R-:W-:Y:S01]  /*dc60*/  @!P3 STG.E.U8 desc[UR14][R28.64+0x18], R25 ;  /* 0x000018191c00b986 */ /* 0x000fe2000c10110e */
[C---:B------:R-:W-:Y:S02]  /*dc70*/  ISETP.LT.OR P3, PT, R41.reuse, 0x21, !P1 ;  /* 0x000000212900780c */ /* 0x040fe40004f61670 */
[----:B-1----:R-:W-:Y:S01]  /*dc80*/  F2FP.SATFINITE.E4M3.F32.PACK_AB_MERGE_C R23, RZ, R18, RZ ;  /* 0x00000012ff17723e */ /* 0x002fe200048070ff */
[----:B------:R-:W-:Y:S01]  /*dc90*/  @!P5 STG.E.U8 desc[UR14][R30.64+0x18], R27 ;  /* 0x0000181b1e00d986 */ /* 0x000fe2000c10110e */
[----:B------:R-:W-:-:S02]  /*dca0*/  ISETP.LT.OR P5, PT, R41, 0x21, !P0 ;  /* 0x000000212900780c */ /* 0x000fc400047a1670 */
[----:B---3--:R-:W-:Y:S01]  /*dcb0*/  F2FP.SATFINITE.E4M3.F32.PACK_AB_MERGE_C R21, RZ, R16, RZ ;  /* 0x00000010ff15723e */ /* 0x008fe200048070ff */
[----:B------:R0:W-:Y:S01]  /*dcc0*/  @!P6 STG.E.U8 desc[UR14][R30.64+0x19], R19 ;  /* 0x000019131e00e986 */ /* 0x0001e2000c10110e */
[----:B------:R-:W-:-:S03]  /*dcd0*/  ISETP.LT.OR P6, PT, R41, 0x22, !P0 ;  /* 0x000000222900780c */ /* 0x000fc600047c1670 */
[----:B------:R1:W-:Y:S01]  /*dce0*/  @!P2 STG.E.U8 desc[UR14][R28.64+0x21], R17 ;  /* 0x000021111c00a986 */ /* 0x0003e2000c10110e */
[----:B------:R-:W-:-:S03]  /*dcf0*/  ISETP.LT.OR P2, PT, R41, 0x2a, !P1 ;  /* 0x0000002a2900780c */ /* 0x000fc60004f41670 */
[----:B------:R-:W-:Y:S01]  /*dd00*/  @!P3 STG.E.U8 desc[UR14][R28.64+0x20], R23 ;  /* 0x000020171c00b986 */ /* 0x000fe2000c10110e */
[----:B------:R-:W-:-:S03]  /*dd10*/  ISETP.LT.OR P3, PT, R41, 0x29, !P1 ;  /* 0x000000292900780c */ /* 0x000fc60004f61670 */
[----:B------:R-:W-:Y:S01]  /*dd20*/  @!P5 STG.E.U8 desc[UR14][R30.64+0x20], R21 ;  /* 0x000020151e00d986 */ /* 0x000fe2000c10110e */
[C---:B------:R-:W-:Y:S02]  /*dd30*/  ISETP.LT.OR P5, PT, R41.reuse, 0x29, !P0 ;  /* 0x000000292900780c */ /* 0x040fe400047a1670 */
[----:B0-----:R-:W-:Y:S01]  /*dd40*/  F2FP.SATFINITE.E4M3.F32.PACK_AB_MERGE_C R19, RZ, R14, RZ ;  /* 0x0000000eff13723e */ /* 0x001fe200048070ff */
[----:B------:R0:W-:Y:S01]  /*dd50*/  @!P6 STG.E.U8 desc[UR14][R30.64+0x21], R15 ;  /* 0x0000210f1e00e986 */ /* 0x0001e2000c10110e */
[C---:B------:R-:W-:Y:S02]  /*dd60*/  ISETP.LT.OR P6, PT, R41.reuse, 0x2a, !P0 ;  /* 0x0000002a2900780c */ /* 0x040fe400047c1670 */
[----:B-1----:R-:W-:Y:S01]  /*dd70*/  F2FP.SATFINITE.E4M3.F32.PACK_AB_MERGE_C R17, RZ, R12, RZ ;  /* 0x0000000cff11723e */ /* 0x002fe200048070ff */
        /* <DEDUP_REMOVED lines=15> */
[----:B0-----:R-:W-:Y:S02]  /*de70*/  F2FP.SATFINITE.E4M3.F32.PACK_AB_MERGE_C R11, RZ, R6, RZ ;  /* 0x00000006ff0b723e */ /* 0x001fe400048070ff */
[C---:B------:R-:W-:Y:S01]  /*de80*/  ISETP.LT.OR P5, PT, R41.reuse, 0x39, !P0 ;  /* 0x000000392900780c */ /* 0x040fe200047a1670 */
[----:B------:R0:W-:Y:S01]  /*de90*/  @!P6 STG.E.U8 desc[UR14][R30.64+0x31], R7 ;  /* 0x000031071e00e986 */ /* 0x0001e2000c10110e */
[----:B-1----:R-:W-:Y:S02]  /*dea0*/  F2FP.SATFINITE.E4M3.F32.PACK_AB_MERGE_C R9, RZ, R4, RZ ;  /* 0x00000004ff09723e */ /* 0x002fe400048070ff */
[----:B------:R-:W-:Y:S01]  /*deb0*/  ISETP.LT.OR P6, PT, R41, 0x3a, !P0 ;  /* 0x0000003a2900780c */ /* 0x000fe200047c1670 */
[----:B------:R1:W-:Y:S04]  /*dec0*/  @!P2 STG.E.U8 desc[UR14][R28.64+0x39], R5 ;  /* 0x000039051c00a986 */ /* 0x0003e8000c10110e */
[----:B------:R3:W-:Y:S01]  /*ded0*/  @!P3 STG.E.U8 desc[UR14][R28.64+0x38], R11 ;  /* 0x0000380b1c00b986 */ /* 0x0007e2000c10110e */
[----:B------:R-:W-:Y:S01]  /*dee0*/  FMUL R4, R227, UR20 ;  /* 0x00000014e3047c20 */ /* 0x000fe20008400000 */
[----:B------:R-:W-:-:S02]  /*def0*/  ISETP.LT.OR P3, PT, R41, 0x41, !P1 ;  /* 0x000000412900780c */ /* 0x000fc40004f61670 */
[----:B0-----:R-:W-:Y:S02]  /*df00*/  F2FP.SATFINITE.E4M3.F32.PACK_AB_MERGE_C R7, RZ, R3, RZ ;  /* 0x00000003ff07723e */ /* 0x001fe400048070ff */
[----:B-1----:R-:W-:Y:S01]  /*df10*/  F2FP.SATFINITE.E4M3.F32.PACK_AB_MERGE_C R5, RZ, R0, RZ ;  /* 0x00000000ff05723e */ /* 0x002fe200048070ff */
[----:B------:R-:W-:Y:S01]  /*df20*/  FMUL R0, R223, UR20 ;  /* 0x00000014df007c20 */ /* 0x000fe20008400000 */
[----:B------:R-:W-:Y:S01]  /*df30*/  ISETP.LT.OR P2, PT, R41, 0x42, !P1 ;  /* 0x000000422900780c */ /* 0x000fe20004f41670 */
[----:B------:R-:W2:Y:S01]  /*df40*/  LDL.LU R223, [R1+0x20] ;  /* 0x0000200001df7983 */ /* 0x000ea20000300800 */
[----:B---3--:R-:W-:Y:S02]  /*df50*/  F2FP.SATFINITE.E4M3.F32.PACK_AB_MERGE_C R11, RZ, R2, RZ ;  /* 0x00000002ff0b723e */ /* 0x008fe400048070ff */
[----:B------:R-:W-:Y:S01]  /*df60*/  F2FP.SATFINITE.E4M3.F32.PACK_AB_MERGE_C R13, RZ, R0, RZ ;  /* 0x00000000ff0d723e */ /* 0x000fe200048070ff */
[----:B----4-:R-:W-:Y:S01]  /*df70*/  FMUL R0, R225, UR20 ;  /* 0x00000014e1007c20 */ /* 0x010fe20008400000 */
[----:B------:R-:W-:Y:S01]  /*df80*/  FMUL R2, R224, UR20 ;  /* 0x00000014e0027c20 */ /* 0x000fe20008400000 */
[----:B------:R-:W3:Y:S04]  /*df90*/  LDL.LU R225, [R1+0x24] ;  /* 0x0000240001e17983 */ /* 0x000ee80000300800 */
[----:B------:R-:W4:Y:S01]  /*dfa0*/  LDL.LU R224, [R1+0x28] ;  /* 0x0000280001e07983 */ /* 0x000f220000300800 */
[----:B------:R-:W-:-:S03]  /*dfb0*/  FMUL R3, R226, UR20 ;  /* 0x00000014e2037c20 */ /* 0x000fc60008400000 */
[----:B------:R-:W4:Y:S04]  /*dfc0*/  LDL.LU R226, [R1+0x2c] ;  /* 0x00002c0001e27983 */ /* 0x000f280000300800 */
[----:B------:R-:W4:Y:S04]  /*dfd0*/  LDL.LU R227, [R1+0x30] ;  /* 0x0000300001e37983 */ /* 0x000f280000300800 */
[----:B------:R-:W-:Y:S01]  /*dfe0*/  @!P5 STG.E.U8 desc[UR14][R30.64+0x38], R9 ;  /* 0x000038091e00d986 */ /* 0x000fe2000c10110e */
[----:B------:R-:W-:-:S03]  /*dff0*/  ISETP.LT.OR P5, PT, R41, 0x41, !P0 ;  /* 0x000000412900780c */ /* 0x000fc600047a1670 */
[----:B------:R0:W-:Y:S01]  /*e000*/  @!P6 STG.E.U8 desc[UR14][R30.64+0x39], R7 ;  /* 0x000039071e00e986 */ /* 0x0001e2000c10110e */
[----:B------:R-:W-:-:S03]  /*e010*/  ISETP.LT.OR P6, PT, R41, 0x42, !P0 ;  /* 0x000000422900780c */ /* 0x000fc600047c1670 */
[----:B------:R-:W-:Y:S01]  /*e020*/  @!P3 STG.E.U8 desc[UR14][R28.64+0x40], R11 ;  /* 0x0000400b1c00b986 */ /* 0x000fe2000c10110e */
[----:B------:R-:W-:-:S03]  /*e030*/  ISETP.LT.OR P3, PT, R41, 0x49, !P1 ;  /* 0x000000492900780c */ /* 0x000fc60004f61670 */
[----:B------:R1:W-:Y:S01]  /*e040*/  @!P2 STG.E.U8 desc[UR14][R28.64+0x41], R5 ;  /* 0x000041051c00a986 */ /* 0x0003e2000c10110e */
[----:B0-----:R-:W-:-:S03]  /*e050*/  F2FP.SATFINITE.E4M3.F32.PACK_AB_MERGE_C R7, RZ, R0, RZ ;  /* 0x00000000ff07723e */ /* 0x001fc600048070ff */
[----:B------:R-:W-:Y:S01]  /*e060*/  @!P5 STG.E.U8 desc[UR14][R30.64+0x40], R13 ;  /* 0x0000400d1e00d986 */ /* 0x000fe2000c10110e */
[C---:B------:R-:W-:Y:S02]  /*e070*/  ISETP.LT.OR P2, PT, R41.reuse, 0x4a, !P1 ;  /* 0x0000004a2900780c */ /* 0x040fe40004f41670 */
[----:B-1----:R-:W-:Y:S01]  /*e080*/  F2FP.SATFINITE.E4M3.F32.PACK_AB_MERGE_C R5, RZ, R2, RZ ;  /* 0x00000002ff05723e */ /* 0x002fe200048070ff */
[----:B------:R0:W-:Y:S01]  /*e090*/  @!P6 STG.E.U8 desc[UR14][R30.64+0x41], R7 ;  /* 0x000041071e00e986 */ /* 0x0001e2000c10110e */
[C---:B------:R-:W-:Y:S02]  /*e0a0*/  ISETP.LT.OR P5, PT, R41.reuse, 0x49, !P0 ;  /* 0x000000492900780c */ /* 0x040fe400047a1670 */
[C---:B------:R-:W-:Y:S01]  /*e0b0*/  ISETP.LT.OR P6, PT, R41.reuse, 0x4a, !P0 ;  /* 0x0000004a2900780c */ /* 0x040fe200047c1670 */
[----:B------:R1:W-:Y:S01]  /*e0c0*/  @!P3 STG.E.U8 desc[UR14][R28.64+0x48], R5 ;  /* 0x000048051c00b986 */ /* 0x0003e2000c10110e */
[----:B------:R-:W-:Y:S02]  /*e0d0*/  ISETP.LT.OR P3, PT, R41, 0x51, !P1 ;  /* 0x000000512900780c */ /* 0x000fe40004f61670 */
[----:B------:R-:W-:-:S02]  /*e0e0*/  F2FP.SATFINITE.E4M3.F32.PACK_AB_MERGE_C R9, RZ, R3, RZ ;  /* 0x00000003ff09723e */ /* 0x000fc400048070ff */
[----:B------:R-:W-:-:S03]  /*e0f0*/  F2FP.SATFINITE.E4M3.F32.PACK_AB_MERGE_C R11, RZ, R4, RZ ;  /* 0x00000004ff0b723e */ /* 0x000fc600048070ff */
[----:B------:R1:W-:Y:S04]  /*e100*/  @!P2 STG.E.U8 desc[UR14][R28.64+0x49], R9 ;  /* 0x000049091c00a986 */ /* 0x0003e8000c10110e */
[----:B------:R-:W-:Y:S01]  /*e110*/  @!P5 STG.E.U8 desc[UR14][R30.64+0x48], R11 ;  /* 0x0000480b1e00d986 */ /* 0x000fe2000c10110e */
[----:B------:R-:W-:-:S03]  /*e120*/  FMUL R0, R221, UR20 ;  /* 0x00000014dd007c20 */ /* 0x000fc60008400000 */
[----:B------:R-:W4:Y:S02]  /*e130*/  LDL.LU R221, [R1+0x34] ;  /* 0x0000340001dd7983 */ /* 0x000f240000300800 */
[----:B0-----:R-:W-:-:S05]  /*e140*/  F2FP.SATFINITE.E4M3.F32.PACK_AB_MERGE_C R7, RZ, R0, RZ ;  /* 0x00000000ff07723e */ /* 0x001fca00048070ff */
[----:B------:R-:W-:Y:S01]  /*e150*/  @!P6 STG.E.U8 desc[UR14][R30.64+0x49], R7 ;  /* 0x000049071e00e986 */ /* 0x000fe2000c10110e */
[----:B--2---:R-:W-:-:S03]  /*e160*/  FMUL R2, R220, UR20 ;  /* 0x00000014dc027c20 */ /* 0x004fc60008400000 */
[----:B------:R-:W2:Y:S02]  /*e170*/  LDL.LU R220, [R1+0x38] ;  /* 0x0000380001dc7983 */ /* 0x000ea40000300800 */
[----:B-1----:R-:W-:-:S05]  /*e180*/  F2FP.SATFINITE.E4M3.F32.PACK_AB_MERGE_C R5, RZ, R2, RZ ;  /* 0x00000002ff05723e */ /* 0x002fca00048070ff */
[----:B------:R0:W-:Y:S01]  /*e190*/  @!P3 STG.E.U8 desc[UR14][R28.64+0x50], R5 ;  /* 0x000050051c00b986 */ /* 0x0001e2000c10110e */
[----:B------:R-:W-:-:S03]  /*e1a0*/  FMUL R3, R222, UR20 ;  /* 0x00000014de037c20 */ /* 0x000fc60008400000 */
[----:B------:R-:W2:Y:S02]  /*e1b0*/  LDL.LU R222, [R1+0x3c] ;  /* 0x00003c0001de7983 */ /* 0x000ea40000300800 */
[----:B------:R-:W-:Y:S01]  /*e1c0*/  F2FP.SATFINITE.E4M3.F32.PACK_AB_MERGE_C R9, RZ, R3, RZ ;  /* 0x00000003ff09723e */ /* 0x000fe200048070ff */
[----:B------:R-:W-:Y:S02]  /*e1d0*/  FMUL R0, R223, UR20 ;  /* 0x00000014df007c20 */ /* 0x000fe40008400000 */
[----:B------:R-:W2:Y:S03]  /*e1e0*/  LDL.LU R223, [R1+0x40] ;  /* 0x0000400001df7983 */ /* 0x000ea60000300800 */
[----:B------:R-:W-:Y:S01]  /*e1f0*/  F2FP.SATFINITE.E4M3.F32.PACK_AB_MERGE_C R13, RZ, R0, RZ ;  /* 0x00000000ff0d723e */ /* 0x000fe200048070ff */
[----:B---3--:R-:W-:Y:S02]  /*e200*/  FMUL R2, R225, UR20 ;  /* 0x00000014e1027c20 */ /* 0x008fe40008400000 */
[----:B------:R-:W3:Y:S01]  /*e210*/  LDL.LU R225, [R1+0x44] ;  /* 0x0000440001e17983 */ /* 0x000ee20000300800 */
[----:B----4-:R-:W-:-:S03]  /*e220*/  FMUL R0, R224, UR20 ;  /* 0x00000014e0007c20 */ /* 0x010fc60008400000 */
[----:B------:R-:W4:Y:S01]  /*e230*/  LDL.LU R224, [R1+0x48] ;  /* 0x0000480001e07983 */ /* 0x000f220000300800 */
[----:B------:R-:W-:Y:S01]  /*e240*/  FMUL R3, R226, UR20 ;  /* 0x00000014e2037c20 */ /* 0x000fe20008400000 */
[----:B0-----:R-:W-:Y:S02]  /*e250*/  F2FP.SATFINITE.E4M3.F32.PACK_AB_MERGE_C R5, RZ, R0, RZ ;  /* 0x00000000ff05723e */ /* 0x001fe400048070ff */
[----:B------:R-:W4:Y:S01]  /*e260*/  LDL.LU R226, [R1+0x4c] ;  /* 0x00004c0001e27983 */ /* 0x000f220000300800 */
[----:B------:R-:W-:-:S03]  /*e270*/  FMUL R0, R227, UR20 ;  /* 0x00000014e3007c20 */ /* 0x000fc60008400000 */
[----:B------:R-:W4:Y:S01]  /*e280*/  LDL.LU R227, [R1+0x50] ;  /* 0x0000500001e37983 */ /* 0x000f220000300800 */
[C---:B------:R-:W-:Y:S02]  /*e290*/  ISETP.LT.OR P2, PT, R41.reuse, 0x52, !P1 ;  /* 0x000000522900780c */ /* 0x040fe40004f41670 */
[C---:B------:R-:W-:Y:S01]  /*e2a0*/  ISETP.LT.OR P6, PT, R41.reuse, 0x52, !P0 ;  /* 0x000000522900780c */ /* 0x040fe200047c1670 */
[----:B------:R-:W4:Y:S01]  /*e2b0*/  LDL.LU R219, [R1+0x54] ;  /* 0x0000540001db7983 */ /* 0x000f220000300800 */
[C---:B------:R-:W-:Y:S02]  /*e2c0*/  ISETP.LT.OR P5, PT, R41.reuse, 0x51, !P0 ;  /* 0x000000512900780c */ /* 0x040fe400047a1670 */
[----:B------:R-:W-:Y:S02]  /*e2d0*/  ISETP.LT.OR P3, PT, R41, 0x59, !P1 ;  /* 0x000000592900780c */ /* 0x000fe40004f61670 */
[----:B------:R-:W-:Y:S02]  /*e2e0*/  F2FP.SATFINITE.E4M3.F32.PACK_AB_MERGE_C R7, RZ, R2, RZ ;  /* 0x00000002ff07723e */ /* 0x000fe400048070ff */
[----:B------:R-:W-:-:S03]  /*e2f0*/  F2FP.SATFINITE.E4M3.F32.PACK_AB_MERGE_C R11, RZ, R0, RZ ;  /* 0x00000000ff0b723e */ /* 0x000fc600048070ff */
[----:B------:R0:W-:Y:S01]  /*e300*/  @!P2 STG.E.U8 desc[UR14][R28.64+0x51], R9 ;  /* 0x000051091c00a986 */ /* 0x0001e2000c10110e */
[----:B------:R-:W-:-:S03]  /*e310*/  ISETP.LT.OR P2, PT, R41, 0x5a, !P1 ;  /* 0x0000005a2900780c */ /* 0x000fc60004f41670 */
[----:B------:R-:W-:Y:S01]  /*e320*/  @!P6 STG.E.U8 desc[UR14][R30.64+0x51], R7 ;  /* 0x000051071e00e986 */ /* 0x000fe2000c10110e */
[----:B------:R-:W-:-:S03]  /*e330*/  ISETP.LT.OR P6, PT, R41, 0x5a, !P0 ;  /* 0x0000005a2900780c */ /* 0x000fc600047c1670 */
[----:B------:R-:W-:Y:S01]  /*e340*/  @!P5 STG.E.U8 desc[UR14][R30.64+0x50], R13 ;  /* 0x0000500d1e00d986 */ /* 0x000fe2000c10110e */
[----:B0-----:R-:W-:-:S03]  /*e350*/  F2FP.SATFINITE.E4M3.F32.PACK_AB_MERGE_C R9, RZ, R3, RZ ;  /* 0x00000003ff09723e */ /* 0x001fc600048070ff */
[----:B------:R0:W-:Y:S04]  /*e360*/  @!P3 STG.E.U8 desc[UR14][R28.64+0x58], R5 ;  /* 0x000058051c00b986 */ /* 0x0001e8000c10110e */
[----:B------:R1:W-:Y:S01]  /*e370*/  @!P2 STG.E.U8 desc[UR14][R28.64+0x59], R9 ;  /* 0x000059091c00a986 */ /* 0x0003e2000c10110e */
[----:B------:R-:W-:-:S03]  /*e380*/  FMUL R0, R221, UR20 ;  /* 0x00000014dd007c20 */ /* 0x000fc60008400000 */
[----:B------:R-:W4:Y:S02]  /*e390*/  LDL.LU R221, [R1+0x58] ;  /* 0x0000580001dd7983 */ /* 0x000f240000300800 */
[----:B0-----:R-:W-:-:S05]  /*e3a0*/  F2FP.SATFINITE.E4M3.F32.PACK_AB_MERGE_C R5, RZ, R0, RZ ;  /* 0x00000000ff05723e */ /* 0x001fca00048070ff */
[----:B------:R0:W-:Y:S01]  /*e3b0*/  @!P6 STG.E.U8 desc[UR14][R30.64+0x59], R5 ;  /* 0x000059051e00e986 */ /* 0x0001e2000c10110e */
[----:B--2---:R-:W-:-:S03]  /*e3c0*/  FMUL R2, R220, UR20 ;  /* 0x00000014dc027c20 */ /* 0x004fc60008400000 */
[----:B------:R-:W2:Y:S02]  /*e3d0*/  LDL.LU R220, [R1+0x5c] ;  /* 0x00005c0001dc7983 */ /* 0x000ea40000300800 */
[----:B------:R-:W-:Y:S01]  /*e3e0*/  F2FP.SATFINITE.E4M3.F32.PACK_AB_MERGE_C R7, RZ, R2, RZ ;  /* 0x00000002ff07723e */ /* 0x000fe200048070ff */
[----:B------:R-:W-:Y:S02]  /*e3f0*/  FMUL R3, R222, UR20 ;  /* 0x00000014de037c20 */ /* 0x000fe40008400000 */
[----:B------:R-:W2:Y:S03]  /*e400*/  LDL.LU R222, [R1+0x60] ;  /* 0x0000600001de7983 */ /* 0x000ea60000300800 */
[----:B-1----:R-:W-:Y:S01]  /*e410*/  F2FP.SATFINITE.E4M3.F32.PACK_AB_MERGE_C R9, RZ, R3, RZ ;  /* 0x00000003ff09723e */ /* 0x002fe200048070ff */
[----:B------:R-:W-:Y:S02]  /*e420*/  FMUL R4, R223, UR20 ;  /* 0x00000014df047c20 */ /* 0x000fe40008400000 */
[----:B------:R-:W2:Y:S01]  /*e430*/  LDL.LU R223, [R1+0x64] ;  /* 0x0000640001df7983 */ /* 0x000ea20000300800 */
[----:B---3--:R-:W-:-:S03]  /*e440*/  FMUL R0, R225, UR20 ;  /* 0x00000014e1007c20 */ /* 0x008fc60008400000 */
[----:B------:R-:W3:Y:S01]  /*e450*/  LDL.LU R225, [R1+0x68] ;  /* 0x0000680001e17983 */ /* 0x000ee20000300800 */
[----:B----4-:R-:W-:Y:S01]  /*e460*/  FMUL R2, R224, UR20 ;  /* 0x00000014e0027c20 */ /* 0x010fe20008400000 */
[----:B0-----:R-:W-:Y:S02]  /*e470*/  F2FP.SATFINITE.E4M3.F32.PACK_AB_MERGE_C R5, RZ, R0, RZ ;  /* 0x00000000ff05723e */ /* 0x001fe400048070ff */
[----:B------:R-:W4:Y:S01]  /*e480*/  LDL.LU R224, [R1+0x6c] ;  /* 0x00006c0001e07983 */ /* 0x000f220000300800 */
[----:B------:R-:W-:-:S03]  /*e490*/  FMUL R3, R226, UR20 ;  /* 0x00000014e2037c20 */ /* 0x000fc60008400000 */
[----:B------:R-:W4:Y:S01]  /*e4a0*/  LDL.LU R226, [R1+0x70] ;  /* 0x0000700001e27983 */ /* 0x000f220000300800 */
[----:B------:R-:W-:-:S03]  /*e4b0*/  FMUL R0, R227, UR20 ;  /* 0x00000014e3007c20 */ /* 0x000fc60008400000 */
[----:B------:R-:W4:Y:S01]  /*e4c0*/  LDL.LU R227, [R1+0x74] ;  /* 0x0000740001e37983 */ /* 0x000f220000300800 */
[C---:B------:R-:W-:Y:S02]  /*e4d0*/  ISETP.LT.OR P5, PT, R41.reuse, 0x59, !P0 ;  /* 0x000000592900780c */ /* 0x040fe400047a1670 */
[C---:B------:R-:W-:Y:S02]  /*e4e0*/  ISETP.LT.OR P2, PT, R41.reuse, 0x62, !P1 ;  /* 0x000000622900780c */ /* 0x040fe40004f41670 */
[C---:B------:R-:W-:Y:S02]  /*e4f0*/  ISETP.LT.OR P3, PT, R41.reuse, 0x61, !P1 ;  /* 0x000000612900780c */ /* 0x040fe40004f61670 */
[----:B------:R-:W-:-:S07]  /*e500*/  ISETP.LT.OR P6, PT, R41, 0x62, !P0 ;  /* 0x000000622900780c */ /* 0x000fce00047c1670 */
[----:B------:R-:W-:Y:S01]  /*e510*/  @!P5 STG.E.U8 desc[UR14][R30.64+0x58], R11 ;  /* 0x0000580b1e00d986 */ /* 0x000fe2000c10110e */
[----:B------:R-:W-:-:S03]  /*e520*/  ISETP.LT.OR P5, PT, R41, 0x61, !P0 ;  /* 0x000000612900780c */ /* 0x000fc600047a1670 */
[----:B------:R0:W-:Y:S01]  /*e530*/  @!P2 STG.E.U8 desc[UR14][R28.64+0x61], R9 ;  /* 0x000061091c00a986 */ /* 0x0001e2000c10110e */
[----:B------:R-:W-:-:S03]  /*e540*/  ISETP.LT.OR P2, PT, R41, 0x6a, !P1 ;  /* 0x0000006a2900780c */ /* 0x000fc60004f41670 */
[----:B------:R1:W-:Y:S01]  /*e550*/  @!P3 STG.E.U8 desc[UR14][R28.64+0x60], R7 ;  /* 0x000060071c00b986 */ /* 0x0003e2000c10110e */
[----:B------:R-:W-:Y:S02]  /*e560*/  ISETP.LT.OR P3, PT, R41, 0x69, !P1 ;  /* 0x000000692900780c */ /* 0x000fe40004f61670 */
[----:B------:R-:W-:Y:S01]  /*e570*/  F2FP.SATFINITE.E4M3.F32.PACK_AB_MERGE_C R13, RZ, R4, RZ ;  /* 0x00000004ff0d723e */ /* 0x000fe200048070ff */
[----:B------:R1:W-:Y:S01]  /*e580*/  @!P6 STG.E.U8 desc[UR14][R30.64+0x61], R5 ;  /* 0x000061051e00e986 */ /* 0x0003e2000c10110e */
[----:B0-----:R-:W-:-:S03]  /*e590*/  F2FP.SATFINITE.E4M3.F32.PACK_AB_MERGE_C R9, RZ, R3, RZ ;  /* 0x00000003ff09723e */ /* 0x001fc600048070ff */
[----:B------:R-:W-:Y:S01]  /*e5a0*/  @!P5 STG.E.U8 desc[UR14][R30.64+0x60], R13 ;  /* 0x0000600d1e00d986 */ /* 0x000fe2000c10110e */
[----:B-1----:R-:W-:-:S03]  /*e5b0*/  F2FP.SATFINITE.E4M3.F32.PACK_AB_MERGE_C R7, RZ, R2, RZ ;  /* 0x00000002ff07723e */ /* 0x002fc600048070ff */
[----:B------:R-:W-:Y:S01]  /*e5c0*/  @!P2 STG.E.U8 desc[UR14][R28.64+0x69], R9 ;  /* 0x000069091c00a986 */ /* 0x000fe2000c10110e */
[C---:B------:R-:W-:Y:S02]  /*e5d0*/  ISETP.LT.OR P5, PT, R41.reuse, 0x69, !P0 ;  /* 0x000000692900780c */ /* 0x040fe400047a1670 */
[C---:B------:R-:W-:Y:S01]  /*e5e0*/  ISETP.LT.OR P6, PT, R41.reuse, 0x6a, !P0 ;  /* 0x0000006a2900780c */ /* 0x040fe200047c1670 */
[----:B------:R0:W-:Y:S01]  /*e5f0*/  @!P3 STG.E.U8 desc[UR14][R28.64+0x68], R7 ;  /* 0x000068071c00b986 */ /* 0x0001e2000c10110e */
[----:B------:R-:W-:Y:S01]  /*e600*/  ISETP.LT.OR P2, PT, R41, 0x72, !P1 ;  /* 0x000000722900780c */ /* 0x000fe20004f41670 */
[----:B------:R-:W-:Y:S01]  /*e610*/  FMUL R2, R219, UR20 ;  /* 0x00000014db027c20 */ /* 0x000fe20008400000 */
[----:B------:R-:W-:Y:S02]  /*e620*/  ISETP.LT.OR P3, PT, R41, 0x71, !P1 ;  /* 0x000000712900780c */ /* 0x000fe40004f61670 */
[----:B------:R-:W-:Y:S02]  /*e630*/  F2FP.SATFINITE.E4M3.F32.PACK_AB_MERGE_C R11, RZ, R0, RZ ;  /* 0x00000000ff0b723e */ /* 0x000fe400048070ff */
[----:B------:R-:W-:-:S03]  /*e640*/  F2FP.SATFINITE.E4M3.F32.PACK_AB_MERGE_C R5, RZ, R2, RZ ;  /* 0x00000002ff05723e */ /* 0x000fc600048070ff */
[----:B------:R-:W-:Y:S01]  /*e650*/  @!P5 STG.E.U8 desc[UR14][R30.64+0x68], R11 ;  /* 0x0000680b1e00d986 */ /* 0x000fe2000c10110e */
[----:B------:R-:W-:-:S03]  /*e660*/  ISETP.LT.OR P5, PT, R41, 0x71, !P0 ;  /* 0x000000712900780c */ /* 0x000fc600047a1670 */
[----:B------:R-:W-:Y:S01]  /*e670*/  @!P6 STG.E.U8 desc[UR14][R30.64+0x69], R5 ;  /* 0x000069051e00e986 */ /* 0x000fe2000c10110e */
[----:B------:R-:W-:Y:S01]  /*e680*/  ISETP.LT.OR P6, PT, R41, 0x72, !P0 ;  /* 0x000000722900780c */ /* 0x000fe200047c1670 */
[----:B------:R-:W-:-:S05]  /*e690*/  FMUL R0, R221, UR20 ;  /* 0x00000014dd007c20 */ /* 0x000fca0008400000 */
[----:B0-----:R-:W-:-:S05]  /*e6a0*/  F2FP.SATFINITE.E4M3.F32.PACK_AB_MERGE_C R7, RZ, R0, RZ ;  /* 0x00000000ff07723e */ /* 0x001fca00048070ff */
[----:B------:R0:W-:Y:S01]  /*e6b0*/  @!P3 STG.E.U8 desc[UR14][R28.64+0x70], R7 ;  /* 0x000070071c00b986 */ /* 0x0001e2000c10110e */
[C---:B------:R-:W-:Y:S02]  /*e6c0*/  ISETP.LT.OR P3, PT, R41.reuse, 0x79, !P0 ;  /* 0x000000792900780c */ /* 0x040fe40004761670 */
[----:B------:R-:W-:Y:S01]  /*e6d0*/  ISETP.LT.OR P0, PT, R41, 0x7a, !P0 ;  /* 0x0000007a2900780c */ /* 0x000fe20004701670 */
[----:B--2---:R-:W-:-:S05]  /*e6e0*/  FMUL R3, R220, UR20 ;  /* 0x00000014dc037c20 */ /* 0x004fca0008400000 */
[----:B------:R-:W-:-:S05]  /*e6f0*/  F2FP.SATFINITE.E4M3.F32.PACK_AB_MERGE_C R9, RZ, R3, RZ ;  /* 0x00000003ff09723e */ /* 0x000fca00048070ff */
[----:B------:R1:W-:Y:S01]  /*e700*/  @!P2 STG.E.U8 desc[UR14][R28.64+0x71], R9 ;  /* 0x000071091c00a986 */ /* 0x0003e2000c10110e */
[C---:B------:R-:W-:Y:S02]  /*e710*/  ISETP.LT.OR P2, PT, R41.reuse, 0x79, !P1 ;  /* 0x000000792900780c */ /* 0x040fe40004f41670 */
[----:B------:R-:W-:Y:S01]  /*e720*/  ISETP.LT.OR P1, PT, R41, 0x7a, !P1 ;  /* 0x0000007a2900780c */ /* 0x000fe20004f21670 */
[----:B------:R-:W-:-:S05]  /*e730*/  FMUL R0, R222, UR20 ;  /* 0x00000014de007c20 */ /* 0x000fca0008400000 */
[----:B------:R-:W-:-:S05]  /*e740*/  F2FP.SATFINITE.E4M3.F32.PACK_AB_MERGE_C R13, RZ, R0, RZ ;  /* 0x00000000ff0d723e */ /* 0x000fca00048070ff */
[----:B------:R2:W-:Y:S01]  /*e750*/  @!P5 STG.E.U8 desc[UR14][R30.64+0x70], R13 ;  /* 0x0000700d1e00d986 */ /* 0x0005e2000c10110e */
[----:B------:R-:W-:Y:S01]  /*e760*/  FMUL R0, R223, UR20 ;  /* 0x00000014df007c20 */ /* 0x000fe20008400000 */
[----:B---3--:R-:W-:Y:S01]  /*e770*/  FMUL R2, R225, UR20 ;  /* 0x00000014e1027c20 */ /* 0x008fe20008400000 */
[----:B----4-:R-:W-:-:S03]  /*e780*/  FMUL R3, R224, UR20 ;  /* 0x00000014e0037c20 */ /* 0x010fc60008400000 */
[----:B0-----:R-:W-:Y:S01]  /*e790*/  F2FP.SATFINITE.E4M3.F32.PACK_AB_MERGE_C R7, RZ, R0, RZ ;  /* 0x00000000ff07723e */ /* 0x001fe200048070ff */
[----:B------:R-:W-:Y:S01]  /*e7a0*/  FMUL R4, R226, UR20 ;  /* 0x00000014e2047c20 */ /* 0x000fe20008400000 */
[----:B------:R-:W-:Y:S01]  /*e7b0*/  FMUL R5, R227, UR20 ;  /* 0x00000014e3057c20 */ /* 0x000fe20008400000 */
[----:B-1----:R-:W-:Y:S02]  /*e7c0*/  F2FP.SATFINITE.E4M3.F32.PACK_AB_MERGE_C R9, RZ, R2, RZ ;  /* 0x00000002ff09723e */ /* 0x002fe400048070ff */
[----:B------:R-:W-:Y:S02]  /*e7d0*/  F2FP.SATFINITE.E4M3.F32.PACK_AB_MERGE_C R3, RZ, R3, RZ ;  /* 0x00000003ff03723e */ /* 0x000fe400048070ff */
[----:B------:R-:W-:Y:S02]  /*e7e0*/  F2FP.SATFINITE.E4M3.F32.PACK_AB_MERGE_C R11, RZ, R4, RZ ;  /* 0x00000004ff0b723e */ /* 0x000fe400048070ff */
[----:B------:R-:W-:Y:S01]  /*e7f0*/  F2FP.SATFINITE.E4M3.F32.PACK_AB_MERGE_C R5, RZ, R5, RZ ;  /* 0x00000005ff05723e */ /* 0x000fe200048070ff */
[----:B------:R2:W-:Y:S04]  /*e800*/  @!P6 STG.E.U8 desc[UR14][R30.64+0x71], R7 ;  /* 0x000071071e00e986 */ /* 0x0005e8000c10110e */
[----:B------:R2:W-:Y:S04]  /*e810*/  @!P2 STG.E.U8 desc[UR14][R28.64+0x78], R9 ;  /* 0x000078091c00a986 */ /* 0x0005e8000c10110e */
[----:B------:R2:W-:Y:S04]  /*e820*/  @!P1 STG.E.U8 desc[UR14][R28.64+0x79], R3 ;  /* 0x000079031c009986 */ /* 0x0005e8000c10110e */
[----:B------:R2:W-:Y:S04]  /*e830*/  @!P3 STG.E.U8 desc[UR14][R30.64+0x78], R11 ;  /* 0x0000780b1e00b986 */ /* 0x0005e8000c10110e */
[----:B------:R2:W-:Y:S02]  /*e840*/  @!P0 STG.E.U8 desc[UR14][R30.64+0x79], R5 ;  /* 0x000079051e008986 */ /* 0x0005e4000c10110e */
.L_x_296:
[----:B------:R-:W-:Y:S05]  /*e850*/  BSYNC B0 ;  /* 0x0000000000007941 */ /* 0x000fea0003800000 */
.L_x_38:
[----:B0-2---:R-:W2:Y:S04]  /*e860*/  LDL.LU R3, [R1+0x80] ;  /* 0x0000800001037983 */ /* 0x005ea80000300800 */
[----:B-----5:R-:W2:Y:S01]  /*e870*/  LDL.LU R2, [R1+0x84] ;  /* 0x0000840001027983 */ /* 0x020ea20000300800 */
[----:B------:R-:W-:Y:S01]  /*e880*/  ULDC UR6, c[0x0][0xc] ;  /* 0x0000030000067ab9 */ /* 0x000fe20000000800 */
[----:B------:R-:W-:Y:S01]  /*e890*/  ULDC UR7, c[0x0][0x10] ;  /* 0x0000040000077ab9 */ /* 0x000fe20000000800 */
[----:B------:R-:W2:Y:S01]  /*e8a0*/  LDC R5, c[0x0][0x14] ;  /* 0x00000500ff057b82 */ /* 0x000ea20000000800 */
[----:B------:R-:W-:Y:S01]  /*e8b0*/  UIMAD.WIDE.U32 UR6, UR6, UR7, URZ ;  /* 0x00000007060672a5 */ /* 0x000fe2000f8e003f */
[----:B------:R-:W-:Y:S01]  /*e8c0*/  PRMT R0, RZ, 0x7610, R0 ;  /* 0x00007610ff007816 */ /* 0x000fe20000000000 */
[----:B------:R-:W-:-:S04]  /*e8d0*/  UMOV UR22, 0xffffffff ;  /* 0xffffffff00167882 */ /* 0x000fc80000000000 */
[----:B--2---:R-:W-:-:S04]  /*e8e0*/  IMAD.WIDE.U32 R2, R5, UR6, R2 ;  /* 0x0000000605027c25 */ /* 0x004fc8000f8e0002 */
[----:B------:R-:W-:Y:S01]  /*e8f0*/  IMAD R5, R5, UR7, RZ ;  /* 0x0000000705057c24 */ /* 0x000fe2000f8e02ff */
[----:B------:R-:W-:Y:S01]  /*e900*/  ULDC.64 UR6, c[0x0][0x650] ;  /* 0x0001940000067ab9 */ /* 0x000fe20000000a00 */
[----:B------:R-:W-:Y:S01]  /*e910*/  IMAD.MOV.U32 R19, RZ, RZ, R2 ;  /* 0x000000ffff137224 */ /* 0x000fe200078e0002 */
[----:B------:R-:W-:Y:S01]  /*e920*/  ISETP.GE.U32.AND P0, PT, R2, UR6, PT ;  /* 0x0000000602007c0c */ /* 0x000fe2000bf06070 */
[----:B------:R-:W-:Y:S02]  /*e930*/  IMAD.IADD R22, R3, 0x1, R5 ;  /* 0x0000000103167824 */ /* 0x000fe400078e0205 */
[----:B------:R-:W-:-:S03]  /*e940*/  IMAD.MOV.U32 R2, RZ, RZ, -0x1 ;  /* 0xffffffffff027424 */ /* 0x000fc600078e00ff */
[----:B------:R0:W-:Y:S01]  /*e950*/  STL [R1+0x80], R22 ;  /* 0x0000801601007387 */ /* 0x0001e20000100800 */
[----:B------:R-:W-:-:S03]  /*e960*/  ISETP.GE.U32.AND.EX P0, PT, R22, UR7, PT, P0 ;  /* 0x0000000716007c0c */ /* 0x000fc6000bf06100 */
[----:B------:R0:W-:Y:S04]  /*e970*/  STL [R1+0x84], R19 ;  /* 0x0000841301007387 */ /* 0x0001e80000100800 */
[----:B------:R0:W-:Y:S06]  /*e980*/  STL [R1+0x88], R2 ;  /* 0x0000880201007387 */ /* 0x0001ec0000100800 */
[----:B------:R-:W-:Y:S05]  /*e990*/  @P0 BRA `(.L_x_297) ;  /* 0x00000004006c0947 */ /* 0x000fea0003800000 */
[----:B------:R-:W2:Y:S01]  /*e9a0*/  S2R R14, SR_CTAID.X ;  /* 0x00000000000e7919 */ /* 0x000ea20000002500 */
[----:B------:R-:W5:Y:S01]  /*e9b0*/  LDC.64 R8, c[0x0][0x628] ;  /* 0x00018a00ff087b82 */ /* 0x000f620000000a00 */
[----:B------:R-:W-:Y:S01]  /*e9c0*/  ULDC UR6, c[0x0][0x150] ;  /* 0x0000540000067ab9 */ /* 0x000fe20000000800 */
[----:B------:R-:W-:Y:S01]  /*e9d0*/  IMAD.MOV.U32 R6, RZ, RZ, R19 ;  /* 0x000000ffff067224 */ /* 0x000fe200078e0013 */
[----:B------:R-:W0:Y:S01]  /*e9e0*/  S2R R16, SR_CTAID.Y ;  /* 0x0000000000107919 */ /* 0x000e220000002600 */
[----:B------:R-:W-:-:S04]  /*e9f0*/  IMAD.MOV.U32 R7, RZ, RZ, R22 ;  /* 0x000000ffff077224 */ /* 0x000fc800078e0016 */
[----:B------:R-:W0:Y:S08]  /*ea00*/  LDC R17, c[0x0][0x144] ;  /* 0x00005100ff117b82 */ /* 0x000e300000000800 */
[----:B------:R-:W0:Y:S08]  /*ea10*/  LDC R10, c[0x0][0x630] ;  /* 0x00018c00ff0a7b82 */ /* 0x000e300000000800 */
[----:B------:R-:W0:Y:S01]  /*ea20*/  LDC.64 R12, c[0x0][0x620] ;  /* 0x00018800ff0c7b82 */ /* 0x000e220000000a00 */
[----:B-----5:R-:W-:-:S04]  /*ea30*/  ISETP.NE.U32.AND P0, PT, R8, RZ, PT ;  /* 0x000000ff0800720c */ /* 0x020fc80003f05070 */
[----:B------:R-:W-:Y:S02]  /*ea40*/  ISETP.NE.AND.EX P0, PT, R9, RZ, PT, P0 ;  /* 0x000000ff0900720c */ /* 0x000fe40003f05300 */
[----:B--2---:R-:W-:-:S05]  /*ea50*/  I2FP.F32.U32 R0, R14 ;  /* 0x0000000e00007245 */ /* 0x004fca0000201000 */
[----:B------:R-:W-:-:S04]  /*ea60*/  FMUL R0, R0, UR6 ;  /* 0x0000000600007c20 */ /* 0x000fc80008400000 */
[----:B------:R2:W0:Y:S02]  /*ea70*/  F2I.U32.TRUNC.NTZ R15, R0 ;  /* 0x00000000000f7305 */ /* 0x000424000020f000 */
[----:B------:R-:W-:Y:S05]  /*ea80*/  @!P0 BRA `(.L_x_298) ;  /* 0x0000000000288947 */ /* 0x000fea0003800000 */
[----:B--2---:R-:W2:Y:S02]  /*ea90*/  LDC R0, c[0x0][0x634] ;  /* 0x00018d00ff007b82 */ /* 0x004ea40000000800 */
[----:B--2---:R-:W-:-:S05]  /*eaa0*/  IADD3 R7, P0, R19, R0, RZ ;  /* 0x0000000013077210 */ /* 0x004fca0007f1e0ff */
[----:B------:R-:W-:-:S04]  /*eab0*/  IMAD.X R11, RZ, RZ, R22, P0 ;  /* 0x000000ffff0b7224 */ /* 0x000fc800000e0616 */
[----:B0-----:R-:W-:-:S04]  /*eac0*/  IMAD.WIDE.U32 R2, R11, R8, RZ ;  /* 0x000000080b027225 */ /* 0x001fc800078e00ff */
[----:B------:R-:W-:-:S04]  /*ead0*/  IMAD.WIDE.U32 R4, P0, R7, R9, R2 ;  /* 0x0000000907047225 */ /* 0x000fc80007800002 */
[----:B------:R-:W-:-:S04]  /*eae0*/  IMAD.WIDE.U32 R2, R7, R8, RZ ;  /* 0x0000000807027225 */ /* 0x000fc800078e00ff */
[----:B------:R-:W-:Y:S01]  /*eaf0*/  IMAD.X R7, RZ, RZ, RZ, P0 ;  /* 0x000000ffff077224 */ /* 0x000fe200000e06ff */
[----:B------:R-:W-:Y:S01]  /*eb00*/  IADD3 RZ, P0, R3, R4, RZ ;  /* 0x0000000403ff7210 */ /* 0x000fe20007f1e0ff */
[----:B------:R-:W-:-:S04]  /*eb10*/  IMAD.MOV.U32 R6, RZ, RZ, R5 ;  /* 0x000000ffff067224 */ /* 0x000fc800078e0005 */
[----:B------:R-:W-:-:S08]  /*eb20*/  IMAD.WIDE.U32.X R6, R11, R9, R6, P0 ;  /* 0x000000090b067225 */ /* 0x000fd000000e0406 */
.L_x_298:
[-CC-:B0-----:R-:W-:Y:S01]  /*eb30*/  SHF.R.U64 R24, R6, R10.reuse, R7.reuse ;  /* 0x0000000a06187219 */ /* 0x181fe20000001207 */
[----:B------:R-:W0:Y:S01]  /*eb40*/  LDC.64 R20, c[0x0][0x640] ;  /* 0x00019000ff147b82 */ /* 0x000e220000000a00 */
[----:B--2---:R-:W-:Y:S01]  /*eb50*/  SHF.R.U32.HI R0, RZ, R10, R7 ;  /* 0x0000000aff007219 */ /* 0x004fe20000011607 */
[----:B------:R-:W-:Y:S01]  /*eb60*/  IMAD.MOV.U32 R2, RZ, RZ, R19 ;  /* 0x000000ffff027224 */ /* 0x000fe200078e0013 */
[----:B------:R-:W-:Y:S01]  /*eb70*/  IADD3 R5, P0, RZ, -R24, RZ ;  /* 0x80000018ff057210 */ /* 0x000fe20007f1e0ff */
[----:B------:R-:W-:Y:S01]  /*eb80*/  IMAD.MOV R15, RZ, RZ, -R15 ;  /* 0x000000ffff0f7224 */ /* 0x000fe200078e0a0f */
[----:B------:R-:W-:Y:S01]  /*eb90*/  ULDC UR6, c[0x0][0x154] ;  /* 0x0000550000067ab9 */ /* 0x000fe20000000800 */
[----:B------:R-:W-:Y:S02]  /*eba0*/  IMAD.MOV.U32 R7, RZ, RZ, 0x1 ;  /* 0x00000001ff077424 */ /* 0x000fe400078e00ff */
[----:B------:R-:W2:Y:S01]  /*ebb0*/  LDC R4, c[0x0][0x618] ;  /* 0x00018600ff047b82 */ /* 0x000ea20000000800 */
[----:B------:R-:W-:-:S02]  /*ebc0*/  IMAD.X R3, RZ, RZ, ~R0, P0 ;  /* 0x000000ffff037224 */ /* 0x000fc400000e0e00 */
[----:B------:R-:W-:Y:S02]  /*ebd0*/  IMAD R15, R17, R15, R14 ;  /* 0x0000000f110f7224 */ /* 0x000fe400078e020e */
[-C--:B------:R-:W-:Y:S02]  /*ebe0*/  IMAD R0, R3, R12.reuse, RZ ;  /* 0x0000000c03007224 */ /* 0x080fe400078e02ff */
[----:B------:R-:W-:Y:S01]  /*ebf0*/  IMAD.MOV.U32 R3, RZ, RZ, R22 ;  /* 0x000000ffff037224 */ /* 0x000fe200078e0016 */
[----:B------:R-:W5:Y:S01]  /*ec00*/  LDC R6, c[0x0][0x608] ;  /* 0x00018200ff067b82 */ /* 0x000f620000000800 */
[----:B------:R-:W-:-:S04]  /*ec10*/  IMAD.WIDE.U32 R2, R5, R12, R2 ;  /* 0x0000000c05027225 */ /* 0x000fc800078e0002 */
[----:B------:R-:W-:-:S03]  /*ec20*/  IMAD R5, R5, R13, R0 ;  /* 0x0000000d05057224 */ /* 0x000fc600078e0200 */
[----:B------:R-:W1:Y:S01]  /*ec30*/  LDC R18, c[0x0][0x658] ;  /* 0x00019600ff127b82 */ /* 0x000e620000000800 */
[----:B------:R-:W-:Y:S01]  /*ec40*/  I2FP.F32.U32 R0, R16 ;  /* 0x0000001000007245 */ /* 0x000fe20000201000 */
[----:B------:R-:W-:Y:S01]  /*ec50*/  IMAD.IADD R3, R3, 0x1, R5 ;  /* 0x0000000103037824 */ /* 0x000fe200078e0205 */
[----:B0-----:R-:W-:Y:S01]  /*ec60*/  ISETP.NE.U32.AND P0, PT, R20, RZ, PT ;  /* 0x000000ff1400720c */ /* 0x001fe20003f05070 */
[----:B------:R-:W-:Y:S02]  /*ec70*/  IMAD.MOV.U32 R5, RZ, RZ, -0x1 ;  /* 0xffffffffff057424 */ /* 0x000fe400078e00ff */
[----:B------:R-:W-:Y:S02]  /*ec80*/  FMUL R0, R0, UR6 ;  /* 0x0000000600007c20 */ /* 0x000fe40008400000 */
[----:B------:R-:W0:Y:S01]  /*ec90*/  LDC R13, c[0x0][0x148] ;  /* 0x00005200ff0d7b82 */ /* 0x000e220000000800 */
[----:B--2---:R-:W-:Y:S01]  /*eca0*/  SHF.R.U64 R10, R2, R4, R3 ;  /* 0x00000004020a7219 */ /* 0x004fe20000001203 */
[----:B------:R2:W0:Y:S01]  /*ecb0*/  F2I.U32.TRUNC.NTZ R12, R0 ;  /* 0x00000000000c7305 */ /* 0x000422000020f000 */
[----:B------:R-:W-:-:S02]  /*ecc0*/  ISETP.NE.AND.EX P0, PT, R21, RZ, PT, P0 ;  /* 0x000000ff1500720c */ /* 0x000fc40003f05300 */
[----:B------:R-:W-:-:S03]  /*ecd0*/  SHF.R.U32.HI R3, RZ, R4, R3 ;  /* 0x00000004ff037219 */ /* 0x000fc60000011603 */
[----:B------:R-:W0:Y:S01]  /*ece0*/  LDC R14, c[0x0][0x600] ;  /* 0x00018000ff0e7b82 */ /* 0x000e220000000800 */
[-CC-:B-----5:R-:W-:Y:S02]  /*ecf0*/  SHF.R.U64 R8, R10, R6.reuse, R3.reuse ;  /* 0x000000060a087219 */ /* 0x1a0fe40000001203 */
[----:B------:R-:W-:-:S05]  /*ed00*/  SHF.R.U32.HI R3, RZ, R6, R3 ;  /* 0x00000006ff037219 */ /* 0x000fca0000011603 */
[----:B------:R-:W0:Y:S01]  /*ed10*/  LDC R19, c[0x0][0x648] ;  /* 0x00019200ff137b82 */ /* 0x000e220000000800 */
[-CC-:B-1----:R-:W-:Y:S02]  /*ed20*/  SHF.R.U64 R11, R8, R18.reuse, R3.reuse ;  /* 0x00000012080b7219 */ /* 0x182fe40000001203 */
[-C--:B------:R-:W-:Y:S02]  /*ed30*/  SHF.L.U32 R5, R5, R18.reuse, RZ ;  /* 0x0000001205057219 */ /* 0x080fe400000006ff */
[-C--:B------:R-:W-:Y:S01]  /*ed40*/  SHF.R.U32.HI R3, RZ, R18.reuse, R3 ;  /* 0x00000012ff037219 */ /* 0x080fe20000011603 */
[----:B------:R-:W-:Y:S01]  /*ed50*/  IMAD.MOV.U32 R2, RZ, RZ, R11 ;  /* 0x000000ffff027224 */ /* 0x000fe200078e000b */
[----:B------:R-:W-:Y:S01]  /*ed60*/  SHF.L.U32 R40, R7, R18, RZ ;  /* 0x0000001207287219 */ /* 0x000fe200000006ff */
[----:B------:R-:W1:Y:S01]  /*ed70*/  LDC R22, c[0x0][0x638] ;  /* 0x00018e00ff167b82 */ /* 0x000e620000000800 */
[----:B------:R-:W-:-:S07]  /*ed80*/  LOP3.LUT R17, RZ, R5, RZ, 0x33, !PT ;  /* 0x00000005ff117212 */ /* 0x000fce00078e33ff */
[----:B------:R-:W0:Y:S01]  /*ed90*/  LDC R23, c[0x0][0x610] ;  /* 0x00018400ff177b82 */ /* 0x000e220000000800 */
[----:B--2---:R-:W-:Y:S05]  /*eda0*/  @!P0 BRA `(.L_x_299) ;  /* 0x0000000000288947 */ /* 0x004fea0003800000 */
[----:B------:R-:W2:Y:S02]  /*edb0*/  LDC R0, c[0x0][0x64c] ;  /* 0x00019300ff007b82 */ /* 0x000ea40000000800 */
[----:B--2---:R-:W-:-:S05]  /*edc0*/  IADD3 R7, P0, R11, R0, RZ ;  /* 0x000000000b077210 */ /* 0x004fca0007f1e0ff */
        /* <DEDUP_REMOVED lines=8> */
.L_x_299:
[----:B0-----:R-:W-:Y:S01]  /*ee50*/  SHF.R.U64 R0, R2, R19, R3 ;  /* 0x0000001302007219 */ /* 0x001fe20000001203 */
[----:B------:R-:W-:Y:S01]  /*ee60*/  VIADD R3, R14, 0xffffffff ;  /* 0xffffffff0e037836 */ /* 0x000fe20000000000 */
[----:B------:R-:W-:Y:S01]  /*ee70*/  LOP3.LUT R5, R8, R17, RZ, 0xc0, !PT ;  /* 0x0000001108057212 */ /* 0x000fe200078ec0ff */
[----:B------:R-:W-:Y:S01]  /*ee80*/  IMAD.MOV R12, RZ, RZ, -R12 ;  /* 0x000000ffff0c7224 */ /* 0x000fe200078e0a0c */
[----:B------:R-:W-:Y:S01]  /*ee90*/  R2UR UR22, R24 ;  /* 0x00000000181672ca */ /* 0x000fe200000e0000 */
[----:B------:R-:W-:Y:S01]  /*eea0*/  IMAD.MOV R2, RZ, RZ, -R0 ;  /* 0x000000ffff027224 */ /* 0x000fe200078e0a00 */
[----:B------:R-:W-:Y:S01]  /*eeb0*/  LOP3.LUT R3, R10, R3, RZ, 0xc0, !PT ;  /* 0x000000030a037212 */ /* 0x000fe200078ec0ff */
[----:B------:R-:W-:Y:S02]  /*eec0*/  IMAD R40, R40, R0, R5 ;  /* 0x0000000028287224 */ /* 0x000fe400078e0205 */
[----:B------:R-:W-:Y:S02]  /*eed0*/  @P4 IMAD R15, R13, R12, R16 ;  /* 0x0000000c0d0f4224 */ /* 0x000fe400078e0210 */
[----:B-1----:R-:W-:-:S02]  /*eee0*/  IMAD R0, R2, R22, R11 ;  /* 0x0000001602007224 */ /* 0x002fc400078e020b */
[----:B------:R-:W-:Y:S02]  /*eef0*/  IMAD R40, R40, R23, R15 ;  /* 0x0000001728287224 */ /* 0x000fe400078e020f */
[----:B------:R-:W-:Y:S02]  /*ef00*/  IMAD R3, R0, R14, R3 ;  /* 0x0000000e00037224 */ /* 0x000fe400078e0203 */
[----:B------:R-:W-:-:S03]  /*ef10*/  IMAD.MOV.U32 R0, RZ, RZ, 0x1 ;  /* 0x00000001ff007424 */ /* 0x000fc600078e00ff */
[----:B------:R-:W-:Y:S02]  /*ef20*/  SEL R2, R3, R40, !P4 ;  /* 0x0000002803027207 */ /* 0x000fe40006000000 */
[----:B------:R-:W-:-:S03]  /*ef30*/  SEL R40, R40, R3, !P4 ;  /* 0x0000000328287207 */ /* 0x000fc60006000000 */
[----:B------:R2:W-:Y:S04]  /*ef40*/  STL [R1+0x88], R2 ;  /* 0x0000880201007387 */ /* 0x0005e80000100800 */
.L_x_297:
[----:B------:R0:W-:Y:S01]  /*ef50*/  STL [R1+0x8c], R40 ;  /* 0x00008c2801007387 */ /* 0x0001e20000100800 */
[----:B------:R-:W-:-:S13]  /*ef60*/  LOP3.LUT P0, RZ, R0, 0xff, RZ, 0xc0, !PT ;  /* 0x000000ff00ff7812 */ /* 0x000fda000780c0ff */
[----:B0-----:R-:W-:Y:S05]  /*ef70*/  @P0 BRA `(.L_x_300) ;  /* 0xffffff2400100947 */ /* 0x001fea000383ffff */
[----:B------:R-:W-:Y:S05]  /*ef80*/  EXIT ;  /* 0x000000000000794d */ /* 0x000fea0003800000 */
.L_x_8:
[----:B------:R-:W2:Y:S01]  /*ef90*/  LDL R22, [R1+0x84] ;  /* 0x0000840001167983 */ /* 0x000ea20000100800 */
[----:B------:R-:W-:-:S03]  /*efa0*/  ULDC.64 UR4, c[0x0][0x650] ;  /* 0x0001940000047ab9 */ /* 0x000fc60000000a00 */
[----:B0-----:R-:W3:Y:S01]  /*efb0*/  LDL R23, [R1+0x80] ;  /* 0x0000800001177983 */ /* 0x001ee20000100800 */
[----:B------:R-:W-:Y:S01]  /*efc0*/  PRMT R4, RZ, 0x7610, R4 ;  /* 0x00007610ff047816 */ /* 0x000fe20000000004 */
[----:B------:R-:W-:Y:S02]  /*efd0*/  IMAD.MOV.U32 R5, RZ, RZ, -0x1 ;  /* 0xffffffffff057424 */ /* 0x000fe400078e00ff */
[----:B------:R-:W-:Y:S02]  /*efe0*/  IMAD.MOV.U32 R7, RZ, RZ, -0x1 ;  /* 0xffffffffff077424 */ /* 0x000fe400078e00ff */
[----:B------:R-:W-:Y:S01]  /*eff0*/  IMAD.MOV.U32 R6, RZ, RZ, -0x1 ;  /* 0xffffffffff067424 */ /* 0x000fe200078e00ff */
[----:B--2---:R-:W-:-:S04]  /*f000*/  ISETP.GE.U32.AND P0, PT, R22, UR4, PT ;  /* 0x0000000416007c0c */ /* 0x004fc8000bf06070 */
[----:B---3--:R-:W-:-:S13]  /*f010*/  ISETP.GE.U32.AND.EX P0, PT, R23, UR5, PT, P0 ;  /* 0x0000000517007c0c */ /* 0x008fda000bf06100 */
[----:B------:R-:W-:Y:S05]  /*f020*/  @P0 BRA `(.L_x_301) ;  /* 0x00000004002c0947 */ /* 0x000fea0003800000 */
[----:B------:R-:W0:Y:S01]  /*f030*/  LDC.64 R14, c[0x0][0x628] ;  /* 0x00018a00ff0e7b82 */ /* 0x000e220000000a00 */
[----:B------:R-:W-:Y:S02]  /*f040*/  IMAD.MOV.U32 R8, RZ, RZ, R22 ;  /* 0x000000ffff087224 */ /* 0x000fe400078e0016 */
[----:B------:R-:W-:-:S05]  /*f050*/  IMAD.MOV.U32 R9, RZ, RZ, R23 ;  /* 0x000000ffff097224 */ /* 0x000fca00078e0017 */
[----:B------:R-:W1:Y:S08]  /*f060*/  LDC R10, c[0x0][0x630] ;  /* 0x00018c00ff0a7b82 */ /* 0x000e700000000800 */
[----:B------:R-:W2:Y:S01]  /*f070*/  LDC.64 R16, c[0x0][0x620] ;  /* 0x00018800ff107b82 */ /* 0x000ea20000000a00 */
[----:B0-----:R-:W-:-:S04]  /*f080*/  ISETP.NE.U32.AND P0, PT, R14, RZ, PT ;  /* 0x000000ff0e00720c */ /* 0x001fc80003f05070 */
[----:B------:R-:W-:-:S13]  /*f090*/  ISETP.NE.AND.EX P0, PT, R15, RZ, PT, P0 ;  /* 0x000000ff0f00720c */ /* 0x000fda0003f05300 */
[----:B-12---:R-:W-:Y:S05]  /*f0a0*/  @!P0 BRA `(.L_x_302) ;  /* 0x0000000000288947 */ /* 0x006fea0003800000 */
[----:B------:R-:W0:Y:S02]  /*f0b0*/  LDC R4, c[0x0][0x634] ;  /* 0x00018d00ff047b82 */ /* 0x000e240000000800 */
[----:B0-----:R-:W-:-:S05]  /*f0c0*/  IADD3 R9, P0, R22, R4, RZ ;  /* 0x0000000416097210 */ /* 0x001fca0007f1e0ff */
        /* <DEDUP_REMOVED lines=8> */
.L_x_302:
[----:B------:R-:W0:Y:S01]  /*f150*/  LDC.64 R20, c[0x0][0x640] ;  /* 0x00019000ff147b82 */ /* 0x000e220000000a00 */
[-CC-:B------:R-:W-:Y:S02]  /*f160*/  SHF.R.U64 R14, R8, R10.reuse, R9.reuse ;  /* 0x0000000a080e7219 */ /* 0x180fe40000001209 */
[----:B------:R-:W-:Y:S02]  /*f170*/  SHF.R.U32.HI R4, RZ, R10, R9 ;  /* 0x0000000aff047219 */ /* 0x000fe40000011609 */
[----:B------:R-:W-:-:S03]  /*f180*/  IADD3 R7, P0, RZ, -R14, RZ ;  /* 0x8000000eff077210 */ /* 0x000fc60007f1e0ff */
[----:B------:R-:W1:Y:S02]  /*f190*/  LDC R8, c[0x0][0x618] ;  /* 0x00018600ff087b82 */ /* 0x000e640000000800 */
[----:B------:R-:W-:Y:S02]  /*f1a0*/  IMAD.X R5, RZ, RZ, ~R4, P0 ;  /* 0x000000ffff057224 */ /* 0x000fe400000e0e04 */
[----:B------:R-:W-:Y:S02]  /*f1b0*/  IMAD.MOV.U32 R4, RZ, RZ, R22 ;  /* 0x000000ffff047224 */ /* 0x000fe400078e0016 */
[-C--:B------:R-:W-:Y:S02]  /*f1c0*/  IMAD R6, R5, R16.reuse, RZ ;  /* 0x0000001005067224 */ /* 0x080fe400078e02ff */
[----:B------:R-:W2:Y:S01]  /*f1d0*/  LDC R18, c[0x0][0x608] ;  /* 0x00018200ff127b82 */ /* 0x000ea20000000800 */
[----:B------:R-:W-:Y:S02]  /*f1e0*/  IMAD.MOV.U32 R5, RZ, RZ, R23 ;  /* 0x000000ffff057224 */ /* 0x000fe400078e0017 */
[----:B------:R-:W-:-:S05]  /*f1f0*/  IMAD.WIDE.U32 R4, R7, R16, R4 ;  /* 0x0000001007047225 */ /* 0x000fca00078e0004 */
[----:B------:R-:W3:Y:S01]  /*f200*/  LDC R19, c[0x0][0x658] ;  /* 0x00019600ff137b82 */ /* 0x000ee20000000800 */
[----:B------:R-:W-:Y:S01]  /*f210*/  IMAD R7, R7, R17, R6 ;  /* 0x0000001107077224 */ /* 0x000fe200078e0206 */
[----:B0-----:R-:W-:Y:S01]  /*f220*/  ISETP.NE.U32.AND P0, PT, R20, RZ, PT ;  /* 0x000000ff1400720c */ /* 0x001fe20003f05070 */
[----:B------:R-:W-:Y:S02]  /*f230*/  IMAD.MOV.U32 R6, RZ, RZ, -0x1 ;  /* 0xffffffffff067424 */ /* 0x000fe400078e00ff */
[----:B------:R-:W-:Y:S01]  /*f240*/  IMAD.IADD R5, R5, 0x1, R7 ;  /* 0x0000000105057824 */ /* 0x000fe200078e0207 */
[----:B------:R-:W-:Y:S02]  /*f250*/  ISETP.NE.AND.EX P0, PT, R21, RZ, PT, P0 ;  /* 0x000000ff1500720c */ /* 0x000fe40003f05300 */
[----:B------:R-:W0:Y:S02]  /*f260*/  LDC R17, c[0x0][0x600] ;  /* 0x00018000ff117b82 */ /* 0x000e240000000800 */
[----:B-1----:R-:W-:-:S02]  /*f270*/  SHF.R.U64 R10, R4, R8, R5 ;  /* 0x00000008040a7219 */ /* 0x002fc40000001205 */
[----:B------:R-:W-:-:S04]  /*f280*/  SHF.R.U32.HI R5, RZ, R8, R5 ;  /* 0x00000008ff057219 */ /* 0x000fc80000011605 */
[----:B------:R-:W1:Y:S01]  /*f290*/  LDC R22, c[0x0][0x648] ;  /* 0x00019200ff167b82 */ /* 0x000e620000000800 */
[-CC-:B--2---:R-:W-:Y:S02]  /*f2a0*/  SHF.R.U64 R15, R10, R18.reuse, R5.reuse ;  /* 0x000000120a0f7219 */ /* 0x184fe40000001205 */
[----:B------:R-:W-:Y:S01]  /*f2b0*/  SHF.R.U32.HI R4, RZ, R18, R5 ;  /* 0x00000012ff047219 */ /* 0x000fe20000011605 */
[----:B------:R-:W-:-:S04]  /*f2c0*/  IMAD.MOV.U32 R18, RZ, RZ, 0x1 ;  /* 0x00000001ff127424 */ /* 0x000fc800078e00ff */
[----:B------:R-:W2:Y:S01]  /*f2d0*/  LDC R23, c[0x0][0x638] ;  /* 0x00018e00ff177b82 */ /* 0x000ea20000000800 */
[-CC-:B---3--:R-:W-:Y:S02]  /*f2e0*/  SHF.R.U64 R16, R15, R19.reuse, R4.reuse ;  /* 0x000000130f107219 */ /* 0x188fe40000001204 */
[-C--:B------:R-:W-:Y:S02]  /*f2f0*/  SHF.L.U32 R6, R6, R19.reuse, RZ ;  /* 0x0000001306067219 */ /* 0x080fe400000006ff */
[----:B------:R-:W-:Y:S01]  /*f300*/  SHF.R.U32.HI R5, RZ, R19, R4 ;  /* 0x00000013ff057219 */ /* 0x000fe20000011604 */
[----:B------:R-:W-:Y:S01]  /*f310*/  IMAD.MOV.U32 R4, RZ, RZ, R16 ;  /* 0x000000ffff047224 */ /* 0x000fe200078e0010 */
[----:B------:R-:W-:Y:S01]  /*f320*/  LOP3.LUT R24, RZ, R6, RZ, 0x33, !PT ;  /* 0x00000006ff187212 */ /* 0x000fe200078e33ff */
[----:B------:R-:W3:Y:S01]  /*f330*/  LDC R25, c[0x0][0x610] ;  /* 0x00018400ff197b82 */ /* 0x000ee20000000800 */
[----:B------:R-:W-:Y:S05]  /*f340*/  @!P0 BRA `(.L_x_303) ;  /* 0x0000000000288947 */ /* 0x000fea0003800000 */
        /* <DEDUP_REMOVED lines=10> */
.L_x_303:
[----:B-1----:R-:W-:Y:S01]  /*f3f0*/  SHF.R.U64 R4, R4, R22, R5 ;  /* 0x0000001604047219 */ /* 0x002fe20000001205 */
[----:B0-----:R-:W-:Y:S01]  /*f400*/  VIADD R7, R17, 0xffffffff ;  /* 0xffffffff11077836 */ /* 0x001fe20000000000 */
[----:B------:R-:W-:Y:S01]  /*f410*/  SHF.L.U32 R18, R18, R19, RZ ;  /* 0x0000001312127219 */ /* 0x000fe200000006ff */
[----:B------:R-:W-:Y:S01]  /*f420*/  @P4 IMAD R0, R11, R12, R2 ;  /* 0x0000000c0b004224 */ /* 0x000fe200078e0202 */
[----:B------:R-:W-:Y:S01]  /*f430*/  LOP3.LUT R3, R15, R24, RZ, 0xc0, !PT ;  /* 0x000000180f037212 */ /* 0x000fe200078ec0ff */
[----:B------:R-:W-:Y:S01]  /*f440*/  IMAD.MOV R5, RZ, RZ, -R4 ;  /* 0x000000ffff057224 */ /* 0x000fe200078e0a04 */
[----:B------:R-:W-:Y:S01]  /*f450*/  LOP3.LUT R7, R10, R7, RZ, 0xc0, !PT ;  /* 0x000000070a077212 */ /* 0x000fe200078ec0ff */
[----:B------:R-:W-:Y:S02]  /*f460*/  IMAD.MOV.U32 R6, RZ, RZ, R14 ;  /* 0x000000ffff067224 */ /* 0x000fe400078e000e */
[----:B------:R-:W-:Y:S02]  /*f470*/  IMAD R3, R18, R4, R3 ;  /* 0x0000000412037224 */ /* 0x000fe400078e0203 */
[----:B--2---:R-:W-:-:S02]  /*f480*/  IMAD R2, R5, R23, R16 ;  /* 0x0000001705027224 */ /* 0x004fc400078e0210 */
[----:B---3--:R-:W-:Y:S02]  /*f490*/  IMAD R0, R3, R25, R0 ;  /* 0x0000001903007224 */ /* 0x008fe400078e0200 */
[----:B------:R-:W-:Y:S02]  /*f4a0*/  IMAD R5, R2, R17, R7 ;  /* 0x0000001102057224 */ /* 0x000fe400078e0207 */
[----:B------:R-:W-:-:S03]  /*f4b0*/  IMAD.MOV.U32 R4, RZ, RZ, 0x1 ;  /* 0x00000001ff047424 */ /* 0x000fc600078e00ff */
[----:B------:R-:W-:Y:S02]  /*f4c0*/  SEL R7, R5, R0, !P4 ;  /* 0x0000000005077207 */ /* 0x000fe40006000000 */
[----:B------:R-:W-:-:S07]  /*f4d0*/  SEL R5, R0, R5, !P4 ;  /* 0x0000000500057207 */ /* 0x000fce0006000000 */
.L_x_301:
[----:B------:R-:W-:-:S08]  /*f4e0*/  NOP ;  /* 0x0000000000007918 */ /* 0x000fd00000000000 */
[----:B------:R-:W0:-:S00]  /*f4f0*/  USETMAXREG.DEALLOC.CTAPOOL 0x28 ;  /* 0x00000028000079c8 */ /* 0x000e0000080e0500 */
[----:B------:R-:W-:-:S13]  /*f500*/  ISETP.NE.AND P0, PT, RZ, UR8, PT ;  /* 0x00000008ff007c0c */ /* 0x000fda000bf05270 */
[----:B------:R-:W-:Y:S05]  /*f510*/  @P0 EXIT ;  /* 0x000000000000094d */ /* 0x000fea0003800000 */
[----:B0-----:R-:W-:Y:S01]  /*f520*/  LOP3.LUT P0, RZ, R4, 0xff, RZ, 0xc0, !PT ;  /* 0x000000ff04ff7812 */ /* 0x001fe2000780c0ff */
[----:B------:R-:W-:Y:S02]  /*f530*/  IMAD.MOV.U32 R9, RZ, RZ, 0x1 ;  /* 0x00000001ff097424 */ /* 0x000fe400078e00ff */
[----:B------:R-:W-:-:S10]  /*f540*/  IMAD.MOV.U32 R10, RZ, RZ, RZ ;  /* 0x000000ffff0a7224 */ /* 0x000fd400078e00ff */
[----:B------:R-:W-:Y:S05]  /*f550*/  @!P0 BRA `(.L_x_304) ;  /* 0x0000000c00608947 */ /* 0x000fea0003800000 */
[----:B------:R-:W0:Y:S01]  /*f560*/  S2R R0, SR_CgaCtaId ;  /* 0x0000000000007919 */ /* 0x000e220000008800 */
[----:B------:R-:W-:Y:S01]  /*f570*/  ULDC UR4, c[0x0][0x28c] ;  /* 0x0000a30000047ab9 */ /* 0x000fe20000000800 */
[----:B------:R-:W-:Y:S01]  /*f580*/  ULDC UR6, c[0x0][0x658] ;  /* 0x0001960000067ab9 */ /* 0x000fe20000000800 */
[----:B------:R-:W-:Y:S01]  /*f590*/  UIADD3 UR10, UR4, 0x3f, URZ ;  /* 0x0000003f040a7890 */ /* 0x000fe2000fffe03f */
[----:B------:R-:W-:Y:S01]  /*f5a0*/  BSSY B0, `(.L_x_304) ;  /* 0x00000d3000007945 */ /* 0x000fe20003800000 */
[----:B------:R-:W-:Y:S01]  /*f5b0*/  UMOV UR7, 0xffffffff ;  /* 0xffffffff00077882 */ /* 0x000fe20000000000 */
[----:B------:R-:W-:Y:S01]  /*f5c0*/  ULDC UR5, c[0x0][0x600] ;  /* 0x0001800000057ab9 */ /* 0x000fe20000000800 */
[----:B------:R-:W-:Y:S01]  /*f5d0*/  UMOV UR9, 0x1 ;  /* 0x0000000100097882 */ /* 0x000fe20000000000 */
[----:B------:R-:W-:Y:S01]  /*f5e0*/  USHF.L.U32 UR7, UR7, UR6, URZ ;  /* 0x0000000607077299 */ /* 0x000fe2000800063f */
[----:B------:R-:W-:Y:S01]  /*f5f0*/  IMAD.MOV.U32 R12, RZ, RZ, 0x1 ;  /* 0x00000001ff0c7424 */ /* 0x000fe200078e00ff */
[----:B------:R-:W-:Y:S01]  /*f600*/  UIADD3 UR4, UR5, -0x1, URZ ;  /* 0xffffffff05047890 */ /* 0x000fe2000fffe03f */
[----:B------:R-:W-:Y:S01]  /*f610*/  IMAD.MOV.U32 R9, RZ, RZ, 0x1 ;  /* 0x00000001ff097424 */ /* 0x000fe200078e00ff */
[----:B------:R-:W-:Y:S01]  /*f620*/  USHF.R.S32.HI UR11, URZ, 0x1f, UR10 ;  /* 0x0000001f3f0b7899 */ /* 0x000fe2000801140a */
[----:B------:R-:W-:Y:S01]  /*f630*/  IMAD.MOV.U32 R10, RZ, RZ, RZ ;  /* 0x000000ffff0a7224 */ /* 0x000fe200078e00ff */
[----:B------:R-:W-:Y:S01]  /*f640*/  ULDC UR8, c[0x0][0xc] ;  /* 0x0000030000087ab9 */ /* 0x000fe20000000800 */
[----:B------:R-:W-:-:S02]  /*f650*/  USHF.L.U32 UR5, UR9, UR6, URZ ;  /* 0x0000000609057299 */ /* 0x000fc4000800063f */
[----:B------:R-:W-:Y:S01]  /*f660*/  ULEA.HI UR11, UR11, UR10, URZ, 0x6 ;  /* 0x0000000a0b0b7291 */ /* 0x000fe2000f8f303f */
[----:B------:R-:W-:Y:S01]  /*f670*/  ULDC UR9, c[0x0][0x10] ;  /* 0x0000040000097ab9 */ /* 0x000fe20000000800 */
[----:B------:R-:W-:Y:S02]  /*f680*/  ULOP3.LUT UR6, URZ, UR7, URZ, 0x33, !UPT ;  /* 0x000000073f067292 */ /* 0x000fe4000f8e333f */
[----:B------:R-:W-:Y:S01]  /*f690*/  UIMAD.WIDE.U32 UR8, UR8, UR9, URZ ;  /* 0x00000009080872a5 */ /* 0x000fe2000f8e003f */
[----:B------:R-:W-:Y:S01]  /*f6a0*/  ULDC UR7, c[0x0][0x14] ;  /* 0x0000050000077ab9 */ /* 0x000fe20000000800 */
[----:B------:R-:W-:Y:S02]  /*f6b0*/  USHF.R.S32.HI UR20, URZ, 0x6, UR11 ;  /* 0x000000063f147899 */ /* 0x000fe4000801140b */
[----:B------:R-:W-:Y:S02]  /*f6c0*/  UIMAD.WIDE.U32 UR22, UR8, UR7, URZ ;  /* 0x00000007081672a5 */ /* 0x000fe4000f8e003f */
[----:B------:R-:W-:-:S02]  /*f6d0*/  UIMAD UR18, UR9, UR7, URZ ;  /* 0x00000007091272a4 */ /* 0x000fc4000f8e023f */
[----:B------:R-:W-:Y:S01]  /*f6e0*/  ULOP3.LUT UR26, UR13, 0x2, URZ, 0xfc, !UPT ;  /* 0x000000020d1a7892 */ /* 0x000fe2000f8efc3f */
[C---:B0-----:R-:W-:Y:S01]  /*f6f0*/  IMAD.SHL.U32 R8, R0.reuse, 0x40, RZ ;  /* 0x0000004000087824 */ /* 0x041fe200078e00ff */
[----:B------:R-:W-:Y:S01]  /*f700*/  UIADD3 UR18, UR23, UR18, URZ ;  /* 0x0000001217127290 */ /* 0x000fe2000fffe03f */
[----:B------:R-:W-:Y:S01]  /*f710*/  IMAD.SHL.U32 R0, R0, 0x1000, RZ ;  /* 0x0000100000007824 */ /* 0x000fe200078e00ff */
[----:B------:R-:W-:Y:S02]  /*f720*/  UIADD3 UR27, UR20, 0x1, URZ ;  /* 0x00000001141b7890 */ /* 0x000fe4000fffe03f */
[----:B------:R-:W-:Y:S01]  /*f730*/  LOP3.LUT R8, R8, 0x40, RZ, 0xc0, !PT ;  /* 0x0000004008087812 */ /* 0x000fe200078ec0ff */
[----:B------:R-:W-:Y:S01]  /*f740*/  ULDC.64 UR24, c[0x0][0x198] ;  /* 0x0000660000187ab9 */ /* 0x000fe20000000a00 */
[----:B------:R-:W-:-:S08]  /*f750*/  LOP3.LUT R0, R0, 0x1000, RZ, 0xc0, !PT ;  /* 0x0000100000007812 */ /* 0x000fd000078ec0ff */
.L_x_315:
[----:B------:R-:W-:-:S03]  /*f760*/  UMOV UR7, 0xffffffff ;  /* 0xffffffff00077882 */ /* 0x000fc60000000000 */
[----:B------:R-:W-:Y:S05]  /*f770*/  BRA.DIV UR7, `(.L_x_305) ;  /* 0x0000001207887947 */ /* 0x000fea000b800000 */
[----:B------:R-:W-:-:S13]  /*f780*/  ELECT P0, URZ, PT ;  /* 0x00000000003f782f */ /* 0x000fda0003800000 */
.L_x_331:
[----:B------:R-:W0:Y:S01]  /*f790*/  LDC R2, c[0x0][0x28c] ;  /* 0x0000a300ff027b82 */ /* 0x000e220000000800 */
[----:B------:R-:W-:Y:S01]  /*f7a0*/  BSSY B1, `(.L_x_306) ;  /* 0x000003a000017945 */ /* 0x000fe20003800000 */
[----:B0-----:R-:W-:-:S13]  /*f7b0*/  ISETP.LT.OR P0, PT, R2, 0x1, !P0 ;  /* 0x000000010200780c */ /* 0x001fda0004701670 */
[----:B------:R-:W-:Y:S05]  /*f7c0*/  @P0 BRA `(.L_x_307) ;  /* 0x0000000000dc0947 */ /* 0x000fea0003800000 */
[----:B------:R-:W-:Y:S02]  /*f7d0*/  IMAD R7, R7, 0x80, R8 ;  /* 0x0000008007077824 */ /* 0x000fe400078e0208 */
[----:B------:R-:W-:Y:S02]  /*f7e0*/  IMAD.SHL.U32 R11, R5, 0x100, RZ ;  /* 0x00000100050b7824 */ /* 0x000fe400078e00ff */
[----:B------:R-:W-:Y:S02]  /*f7f0*/  IMAD.MOV.U32 R15, RZ, RZ, RZ ;  /* 0x000000ffff0f7224 */ /* 0x000fe400078e00ff */
[----:B------:R-:W-:Y:S02]  /*f800*/  IMAD.U32 R16, RZ, RZ, UR27 ;  /* 0x0000001bff107e24 */ /* 0x000fe4000f8e00ff */
[----:B------:R-:W-:Y:S02]  /*f810*/  IMAD.MOV.U32 R2, RZ, RZ, R9 ;  /* 0x000000ffff027224 */ /* 0x000fe400078e0009 */
[----:B------:R-:W-:-:S07]  /*f820*/  IMAD.MOV.U32 R3, RZ, RZ, R10 ;  /* 0x000000ffff037224 */ /* 0x000fce00078e000a */
.L_x_310:
[----:B------:R-:W0:Y:S01]  /*f830*/  S2R R5, SR_CgaCtaId ;  /* 0x0000000000057919 */ /* 0x000e220000008800 */
[----:B------:R-:W-:Y:S01]  /*f840*/  MOV R4, 0x400 ;  /* 0x0000040000047802 */ /* 0x000fe20000000f00 */
[----:B------:R-:W1:Y:S03]  /*f850*/  S2R R17, SR_TID.X ;  /* 0x0000000000117919 */ /* 0x000e660000002100 */
[----:B0-----:R-:W-:Y:S02]  /*f860*/  LEA R14, R5, R4, 0x18 ;  /* 0x00000004050e7211 */ /* 0x001fe400078ec0ff */
[----:B------:R-:W-:Y:S02]  /*f870*/  SHF.L.U32 R4, R2, 0x1f, RZ ;  /* 0x0000001f02047819 */ /* 0x000fe400000006ff */
[----:B-1----:R-:W-:Y:S01]  /*f880*/  LOP3.LUT P1, RZ, R17, 0x7f, RZ, 0xc0, !PT ;  /* 0x0000007f11ff7812 */ /* 0x002fe2000782c0ff */
[----:B------:R-:W-:-:S04]  /*f890*/  IMAD R13, R3, 0x8, R14 ;  /* 0x00000008030d7824 */ /* 0x000fc800078e020e */
[----:B------:R-:W0:Y:S08]  /*f8a0*/  SYNCS.PHASECHK.TRANS64.TRYWAIT P0, [R13+URZ+0x48], R4 ;  /* 0x000048040d0075a7 */ /* 0x000e30000800017f */
[----:B------:R-:W1:Y:S01]  /*f8b0*/  @!P1 LDC R5, c[0x0][0x500] ;  /* 0x00014000ff059b82 */ /* 0x000e620000000800 */
[----:B0-----:R-:W-:Y:S05]  /*f8c0*/  @!P0 BRA `(.L_x_308) ;  /* 0x0000001000548947 */ /* 0x001fea0003800000 */
.L_x_332:
[----:B------:R-:W-:Y:S01]  /*f8d0*/  UPRMT UR7, UR26, 0x9910, URZ ;  /* 0x000099101a077896 */ /* 0x000fe2000800003f */
[----:B-1----:R1:W-:Y:S03]  /*f8e0*/  @!P1 SYNCS.ARRIVE.TRANS64 RZ, [R13+URZ], R5 ;  /* 0x000000050dff99a7 */ /* 0x0023e6000800003f */
[----:B------:R-:W-:-:S06]  /*f8f0*/  UISETP.NE.AND UP0, UPT, UR7, 0x2, UPT ;  /* 0x000000020700788c */ /* 0x000fcc000bf05270 */
[----:B------:R-:W-:-:S13]  /*f900*/  PLOP3.LUT P0, PT, PT, PT, UP0, 0x80, 0x0 ;  /* 0x000000000000781c */ /* 0x000fda0003f0f008 */
[----:B-1----:R-:W-:Y:S05]  /*f910*/  @P0 BRA `(.L_x_309) ;  /* 0x0000000000040947 */ /* 0x002fea0003800000 */
[----:B------:R-:W-:Y:S01]  /*f920*/  BPT.TRAP 0x1 ;  /* 0x000000040000795c */ /* 0x000fe20000300000 */
.L_x_309:
[C---:B0-----:R-:W-:Y:S01]  /*f930*/  IMAD R4, R3.reuse, 0x4000, R14 ;  /* 0x0000400003047824 */ /* 0x041fe200078e020e */
[----:B------:R-:W-:Y:S01]  /*f940*/  R2UR UR19, R14 ;  /* 0x000000000e1372ca */ /* 0x000fe200000e0000 */
[----:B------:R-:W-:Y:S01]  /*f950*/  IMAD R5, R3, 0x2000, R0 ;  /* 0x0000200003057824 */ /* 0x000fe200078e0200 */
[----:B------:R-:W-:Y:S01]  /*f960*/  R2UR UR9, R13 ;  /* 0x000000000d0972ca */ /* 0x000fe200000e0000 */
[----:B------:R-:W-:Y:S01]  /*f970*/  VIADD R16, R16, 0xffffffff ;  /* 0xffffffff10107836 */ /* 0x000fe20000000000 */
[----:B------:R-:W-:Y:S01]  /*f980*/  R2UR UR7, R4 ;  /* 0x00000000040772ca */ /* 0x000fe200000e0000 */
[----:B------:R-:W-:Y:S01]  /*f990*/  UIADD3 UR14, UP0, UR24, 0xf0, URZ ;  /* 0x000000f0180e7890 */ /* 0x000fe2000ff1e03f */
[----:B------:R-:W-:Y:S01]  /*f9a0*/  R2UR UR8, R5 ;  /* 0x00000000050872ca */ /* 0x000fe200000e0000 */
[----:B------:R-:W-:Y:S01]  /*f9b0*/  UIADD3 UR28, UP1, UR24, 0x1f0, URZ ;  /* 0x000001f0181c7890 */ /* 0x000fe2000ff3e03f */
[----:B------:R-:W-:Y:S01]  /*f9c0*/  R2UR UR11, R11 ;  /* 0x000000000b0b72ca */ /* 0x000fe200000e0000 */
[----:B------:R-:W-:Y:S01]  /*f9d0*/  UIADD3.X UR15, URZ, UR25, URZ, UP0, !UPT ;  /* 0x000000193f0f7290 */ /* 0x000fe200087fe43f */
[----:B------:R-:W-:Y:S01]  /*f9e0*/  R2UR UR10, R15 ;  /* 0x000000000f0a72ca */ /* 0x000fe200000e0000 */
[----:B------:R-:W-:Y:S01]  /*f9f0*/  VIADD R3, R3, 0x1 ;  /* 0x0000000103037836 */ /* 0x000fe20000000000 */
[----:B------:R-:W-:Y:S01]  /*fa00*/  R2UR UR12, R6 ;  /* 0x00000000060c72ca */ /* 0x000fe200000e0000 */
[----:B------:R-:W-:Y:S01]  /*fa10*/  UIADD3.X UR29, URZ, UR25, URZ, UP1, !UPT ;  /* 0x000000193f1d7290 */ /* 0x000fe20008ffe43f */
[----:B------:R-:W-:Y:S01]  /*fa20*/  R2UR UR21, R7 ;  /* 0x00000000071572ca */ /* 0x000fe200000e0000 */
[----:B------:R-:W-:Y:S01]  /*fa30*/  UMOV UR16, 0x0 ;  /* 0x0000000000107882 */ /* 0x000fe20000000000 */
[----:B------:R-:W-:Y:S01]  /*fa40*/  ISETP.GT.AND P1, PT, R16, 0x1, PT ;  /* 0x000000011000780c */ /* 0x000fe20003f24270 */
[----:B------:R-:W-:Y:S01]  /*fa50*/  UIADD3 UR7, UR7, 0x180, URZ ;  /* 0x0000018007077890 */ /* 0x000fe2000fffe03f */
[----:B------:R-:W-:Y:S01]  /*fa60*/  ISETP.NE.AND P0, PT, R3, 0x9, PT ;  /* 0x000000090300780c */ /* 0x000fe20003f05270 */
[----:B------:R-:W-:Y:S01]  /*fa70*/  UIADD3 UR19, UR19, 0x24180, UR8 ;  /* 0x0002418013137890 */ /* 0x000fe2000fffe008 */
[----:B------:R-:W-:Y:S01]  /*fa80*/  VIADD R15, R15, 0x40 ;  /* 0x000000400f0f7836 */ /* 0x000fe20000000000 */
[----:B------:R-:W-:Y:S01]  /*fa90*/  UMOV UR17, 0x10000000 ;  /* 0x1000000000117882 */ /* 0x000fe20000000000 */
[----:B------:R-:W-:Y:S01]  /*faa0*/  UMOV UR30, 0x30000 ;  /* 0x00030000001e7882 */ /* 0x000fe20000000000 */
[----:B------:R-:W-:Y:S01]  /*fab0*/  SEL R5, RZ, 0x1, P0 ;  /* 0x00000001ff057807 */ /* 0x000fe20000000000 */
[----:B------:R-:W-:Y:S01]  /*fac0*/  UMOV UR8, UR7 ;  /* 0x0000000700087c82 */ /* 0x000fe20008000000 */
[----:B------:R-:W-:Y:S01]  /*fad0*/  SEL R3, R3, RZ, P0 ;  /* 0x000000ff03037207 */ /* 0x000fe20000000000 */
[----:B------:R0:W-:Y:S01]  /*fae0*/  UTMALDG.3D [UR8], [UR14], desc[UR16] ;  /* 0x000010080e0075b4 */ /* 0x0001e20008011000 */
[----:B------:R-:W-:Y:S01]  /*faf0*/  LOP3.LUT R2, R2, R5, RZ, 0x3c, !PT ;  /* 0x0000000502027212 */ /* 0x000fe200078e3cff */
[----:B0-----:R-:W-:Y:S01]  /*fb00*/  UMOV UR11, UR21 ;  /* 0x00000015000b7c82 */ /* 0x001fe20008000000 */
[----:B------:R-:W-:-:S02]  /*fb10*/  UMOV UR8, UR19 ;  /* 0x0000001300087c82 */ /* 0x000fc40008000000 */
[----:B------:R0:W-:Y:S02]  /*fb20*/  UTMALDG.3D.MULTICAST [UR8], [UR28], UR30, desc[UR16] ;  /* 0x000010081c0073b4 */ /* 0x0001e4000801181e */
[----:B0-----:R-:W-:Y:S05]  /*fb30*/  @P1 BRA `(.L_x_310) ;  /* 0xfffffffc003c1947 */ /* 0x001fea000383ffff */
.L_x_307:
[----:B------:R-:W-:Y:S05]  /*fb40*/  BSYNC B1 ;  /* 0x0000000000017941 */ /* 0x000fea0003800000 */
.L_x_306:
[----:B------:R-:W2:Y:S01]  /*fb50*/  LDL.LU R17, [R1+0x80] ;  /* 0x0000800001117983 */ /* 0x000ea20000300800 */
[----:B------:R-:W-:Y:S01]  /*fb60*/  LOP3.LUT P1, RZ, R12, 0xff, RZ, 0xc0, !PT ;  /* 0x000000ff0cff7812 */ /* 0x000fe2000782c0ff */
[----:B------:R-:W-:Y:S01]  /*fb70*/  VIADD R5, R10, UR20 ;  /* 0x000000140a057c36 */ /* 0x000fe20008000000 */
[----:B------:R-:W-:Y:S01]  /*fb80*/  ULDC.64 UR8, c[0x0][0x650] ;  /* 0x0001940000087ab9 */ /* 0x000fe20000000a00 */
[----:B------:R-:W3:Y:S01]  /*fb90*/  LDL.LU R14, [R1+0x84] ;  /* 0x00008400010e7983 */ /* 0x000ee20000300800 */
[----:B------:R-:W-:Y:S01]  /*fba0*/  IMAD.U32 R6, RZ, RZ, UR20 ;  /* 0x00000014ff067e24 */ /* 0x000fe2000f8e00ff */
[----:B------:R-:W-:Y:S01]  /*fbb0*/  UISETP.GE.U32.AND UP0, UPT, UR20, 0x9, UPT ;  /* 0x000000091400788c */ /* 0x000fe2000bf06070 */
[----:B------:R-:W-:Y:S01]  /*fbc0*/  ISETP.GT.U32.AND P0, PT, R5, 0x8, PT ;  /* 0x000000080500780c */ /* 0x000fe20003f04070 */
[----:B------:R-:W-:Y:S01]  /*fbd0*/  BSSY B1, `(.L_x_311) ;  /* 0x000006d000017945 */ /* 0x000fe20003800000 */
[----:B------:R-:W-:Y:S01]  /*fbe0*/  IMAD.MOV.U32 R7, RZ, RZ, -0x1 ;  /* 0xffffffffff077424 */ /* 0x000fe200078e00ff */
[----:B------:R-:W-:-:S02]  /*fbf0*/  PRMT R12, RZ, 0x7610, R12 ;  /* 0x00007610ff0c7816 */ /* 0x000fc4000000000c */
[----:B------:R-:W-:Y:S01]  /*fc00*/  ISETP.LT.U32.AND P0, PT, R6, 0x9, P0 ;  /* 0x000000090600780c */ /* 0x000fe20000701070 */
[----:B------:R-:W-:Y:S01]  /*fc10*/  IMAD.MOV.U32 R6, RZ, RZ, -0x1 ;  /* 0xffffffffff067424 */ /* 0x000fe200078e00ff */
[----:B------:R-:W0:Y:S01]  /*fc20*/  @P1 S2R R3, SR_CgaCtaId ;  /* 0x0000000000031919 */ /* 0x000e220000008800 */
[----:B------:R-:W-:Y:S02]  /*fc30*/  @P1 MOV R2, 0x400 ;  /* 0x0000040000021802 */ /* 0x000fe40000000f00 */
[----:B------:R-:W-:Y:S02]  /*fc40*/  PLOP3.LUT P2, PT, PT, PT, UP0, 0x80, 0x0 ;  /* 0x000000000000781c */ /* 0x000fe40003f4f008 */
[----:B0-----:R-:W-:Y:S01]  /*fc50*/  @P1 LEA R4, R3, R2, 0x18 ;  /* 0x0000000203041211 */ /* 0x001fe200078ec0ff */
[----:B------:R-:W-:Y:S01]  /*fc60*/  IMAD.WIDE.U32 R2, R5, 0x38e38e39, RZ ;  /* 0x38e38e3905027825 */ /* 0x000fe200078e00ff */
[----:B------:R-:W-:Y:S02]  /*fc70*/  SEL R2, RZ, 0x1, !P0 ;  /* 0x00000001ff027807 */ /* 0x000fe40004000000 */
[----:B------:R0:W-:Y:S02]  /*fc80*/  @P1 SYNCS.ARRIVE.TRANS64.A1T0 RZ, [R4+URZ+0xa8], RZ ;  /* 0x0000a8ff04ff19a7 */ /* 0x0001e4000810003f */
[----:B------:R-:W-:-:S02]  /*fc90*/  LOP3.LUT R9, R9, R2, RZ, 0x3c, !PT ;  /* 0x0000000209097212 */ /* 0x000fc400078e3cff */
[----:B------:R-:W-:Y:S02]  /*fca0*/  PRMT R2, RZ, 0x7610, R2 ;  /* 0x00007610ff027816 */ /* 0x000fe40000000002 */
[----:B0-----:R-:W-:-:S04]  /*fcb0*/  SHF.R.U32.HI R4, RZ, 0x1, R3 ;  /* 0x00000001ff047819 */ /* 0x001fc80000011603 */
[----:B------:R-:W-:Y:S01]  /*fcc0*/  @P2 LOP3.LUT R9, R9, 0x1, R4, 0x78, !PT ;  /* 0x0000000109092812 */ /* 0x000fe200078e7804 */
[----:B------:R-:W-:Y:S02]  /*fcd0*/  IMAD R10, R4, -0x9, R5 ;  /* 0xfffffff7040a7824 */ /* 0x000fe400078e0205 */
[----:B------:R-:W-:Y:S01]  /*fce0*/  IMAD.MOV.U32 R5, RZ, RZ, -0x1 ;  /* 0xffffffffff057424 */ /* 0x000fe200078e00ff */
[----:B---3--:R-:W-:-:S04]  /*fcf0*/  IADD3 R14, P1, R14, UR22, RZ ;  /* 0x000000160e0e7c10 */ /* 0x008fc8000ff3e0ff */
[----:B--2---:R-:W-:Y:S01]  /*fd00*/  IADD3.X R17, R17, UR18, RZ, P1, !PT ;  /* 0x0000001211117c10 */ /* 0x004fe20008ffe4ff */
[----:B------:R0:W-:Y:S01]  /*fd10*/  STL [R1+0x84], R14 ;  /* 0x0000840e01007387 */ /* 0x0001e20000100800 */
[----:B------:R-:W-:-:S03]  /*fd20*/  ISETP.GE.U32.AND P0, PT, R14, UR8, PT ;  /* 0x000000080e007c0c */ /* 0x000fc6000bf06070 */
[----:B------:R0:W-:Y:S01]  /*fd30*/  STL [R1+0x80], R17 ;  /* 0x0000801101007387 */ /* 0x0001e20000100800 */
[----:B------:R-:W-:-:S13]  /*fd40*/  ISETP.GE.U32.AND.EX P0, PT, R17, UR9, PT, P0 ;  /* 0x0000000911007c0c */ /* 0x000fda000bf06100 */
[----:B0-----:R-:W-:Y:S05]  /*fd50*/  @P0 BRA `(.L_x_312) ;  /* 0x0000000400500947 */ /* 0x001fea0003800000 */
[----:B------:R-:W-:Y:S01]  /*fd60*/  ULDC.64 UR8, c[0x0][0x628] ;  /* 0x00018a0000087ab9 */ /* 0x000fe20000000a00 */
[----:B------:R-:W0:Y:S01]  /*fd70*/  S2R R13, SR_CTAID.X ;  /* 0x00000000000d7919 */ /* 0x000e220000002500 */
[----:B------:R-:W-:Y:S01]  /*fd80*/  ISETP.NE.U32.AND P0, PT, RZ, UR8, PT ;  /* 0x00000008ff007c0c */ /* 0x000fe2000bf05070 */
[----:B------:R-:W-:Y:S01]  /*fd90*/  ULDC UR10, c[0x0][0x630] ;  /* 0x00018c00000a7ab9 */ /* 0x000fe20000000800 */
[----:B------:R-:W-:Y:S01]  /*fda0*/  IMAD.MOV.U32 R2, RZ, RZ, R14 ;  /* 0x000000ffff027224 */ /* 0x000fe200078e000e */
[----:B------:R-:W1:Y:S01]  /*fdb0*/  S2R R11, SR_CTAID.Y ;  /* 0x00000000000b7919 */ /* 0x000e620000002600 */
[----:B------:R-:W-:Y:S01]  /*fdc0*/  ISETP.NE.AND.EX P0, PT, RZ, UR9, PT, P0 ;  /* 0x00000009ff007c0c */ /* 0x000fe2000bf05300 */
[----:B------:R-:W-:-:S12]  /*fdd0*/  IMAD.MOV.U32 R3, RZ, RZ, R17 ;  /* 0x000000ffff037224 */ /* 0x000fd800078e0011 */
[----:B------:R-:W-:Y:S05]  /*fde0*/  @!P0 BRA `(.L_x_313) ;  /* 0x0000000000288947 */ /* 0x000fea0003800000 */
[----:B------:R-:W-:Y:S02]  /*fdf0*/  ULDC UR7, c[0x0][0x634] ;  /* 0x00018d0000077ab9 */ /* 0x000fe40000000800 */
[----:B------:R-:W-:-:S05]  /*fe00*/  IADD3 R7, P0, R14, UR7, RZ ;  /* 0x000000070e077c10 */ /* 0x000fca000ff1e0ff */
[----:B------:R-:W-:-:S04]  /*fe10*/  IMAD.X R15, RZ, RZ, R17, P0 ;  /* 0x000000ffff0f7224 */ /* 0x000fc800000e0611 */
[----:B------:R-:W-:-:S04]  /*fe20*/  IMAD.WIDE.U32 R4, R15, UR8, RZ ;  /* 0x000000080f047c25 */ /* 0x000fc8000f8e00ff */
[----:B------:R-:W-:-:S04]  /*fe30*/  IMAD.WIDE.U32 R4, P0, R7, UR9, R4 ;  /* 0x0000000907047c25 */ /* 0x000fc8000f800004 */
[----:B------:R-:W-:-:S04]  /*fe40*/  IMAD.WIDE.U32 R6, R7, UR8, RZ ;  /* 0x0000000807067c25 */ /* 0x000fc8000f8e00ff */
[----:B------:R-:W-:Y:S01]  /*fe50*/  IMAD.X R3, RZ, RZ, RZ, P0 ;  /* 0x000000ffff037224 */ /* 0x000fe200000e06ff */
[----:B------:R-:W-:Y:S01]  /*fe60*/  IADD3 RZ, P0, R7, R4, RZ ;  /* 0x0000000407ff7210 */ /* 0x000fe20007f1e0ff */
[----:B------:R-:W-:-:S04]  /*fe70*/  IMAD.MOV.U32 R2, RZ, RZ, R5 ;  /* 0x000000ffff027224 */ /* 0x000fc800078e0005 */
[----:B------:R-:W-:-:S08]  /*fe80*/  IMAD.WIDE.U32.X R2, R15, UR9, R2, P0 ;  /* 0x000000090f027c25 */ /* 0x000fd000080e0402 */
.L_x_313:
[--C-:B------:R-:W-:Y:S01]  /*fe90*/  SHF.R.U64 R6, R2, UR10, R3.reuse ;  /* 0x0000000a02067c19 */ /* 0x100fe20008001203 */
[----:B------:R-:W-:Y:S01]  /*fea0*/  ULDC.64 UR8, c[0x0][0x620] ;  /* 0x0001880000087ab9 */ /* 0x000fe20000000a00 */
[----:B------:R-:W-:Y:S01]  /*feb0*/  SHF.R.U32.HI R2, RZ, UR10, R3 ;  /* 0x0000000aff027c19 */ /* 0x000fe20008011603 */
[----:B------:R-:W-:Y:S01]  /*fec0*/  IMAD.MOV.U32 R3, RZ, RZ, R17 ;  /* 0x000000ffff037224 */ /* 0x000fe200078e0011 */
[----:B------:R-:W-:Y:S01]  /*fed0*/  IADD3 R5, P0, RZ, -R6, RZ ;  /* 0x80000006ff057210 */ /* 0x000fe20007f1e0ff */
[----:B------:R-:W-:Y:S01]  /*fee0*/  ULDC UR7, c[0x0][0x150] ;  /* 0x0000540000077ab9 */ /* 0x000fe20000000800 */
[----:B0-----:R-:W-:Y:S01]  /*fef0*/  I2FP.F32.U32 R7, R13 ;  /* 0x0000000d00077245 */ /* 0x001fe20000201000 */
[----:B------:R-:W0:Y:S01]  /*ff00*/  LDC R18, c[0x0][0x144] ;  /* 0x00005100ff127b82 */ /* 0x000e220000000800 */
[----:B------:R-:W-:Y:S01]  /*ff10*/  ULDC.64 UR10, c[0x0][0x640] ;  /* 0x00019000000a7ab9 */ /* 0x000fe20000000a00 */
[----:B------:R-:W-:Y:S01]  /*ff20*/  IMAD.X R2, RZ, RZ, ~R2, P0 ;  /* 0x000000ffff027224 */ /* 0x000fe200000e0e02 */
[----:B------:R-:W-:-:S03]  /*ff30*/  ISETP.NE.U32.AND P0, PT, RZ, UR10, PT ;  /* 0x0000000aff007c0c */ /* 0x000fc6000bf05070 */
[----:B------:R-:W-:Y:S01]  /*ff40*/  IMAD R4, R2, UR8, RZ ;  /* 0x0000000802047c24 */ /* 0x000fe2000f8e02ff */
[----:B------:R-:W-:Y:S01]  /*ff50*/  ISETP.NE.AND.EX P0, PT, RZ, UR11, PT, P0 ;  /* 0x0000000bff007c0c */ /* 0x000fe2000bf05300 */
[----:B------:R-:W-:Y:S01]  /*ff60*/  IMAD.MOV.U32 R2, RZ, RZ, R14 ;  /* 0x000000ffff027224 */ /* 0x000fe200078e000e */
[----:B------:R-:W2:Y:S03]  /*ff70*/  LDC R16, c[0x0][0x148] ;  /* 0x00005200ff107b82 */ /* 0x000ea60000000800 */
[----:B------:R-:W-:Y:S01]  /*ff80*/  IMAD.WIDE.U32 R2, R5, UR8, R2 ;  /* 0x0000000805027c25 */ /* 0x000fe2000f8e0002 */
[----:B------:R-:W-:-:S03]  /*ff90*/  ULDC UR8, c[0x0][0x154] ;  /* 0x0000550000087ab9 */ /* 0x000fc60000000800 */
[----:B------:R-:W-:Y:S02]  /*ffa0*/  IMAD R5, R5, UR9, R4 ;  /* 0x0000000905057c24 */ /* 0x000fe4000f8e0204 */
[----:B------:R-:W-:Y:S01]  /*ffb0*/  FMUL R4, R7, UR7 ;  /* 0x0000000707047c20 */ /* 0x000fe20008400000 */
[----:B------:R-:W-:Y:S01]  /*ffc0*/  ULDC UR7, c[0x0][0x618] ;  /* 0x0001860000077ab9 */ /* 0x000fe20000000800 */
[----:B------:R-:W-:Y:S01]  /*ffd0*/  ULDC UR9, c[0x0][0x608] ;  /* 0x0001820000097ab9 */ /* 0x000fe20000000800 */
[----:B------:R-:W-:-:S03]  /*ffe0*/  IMAD.IADD R3, R3, 0x1, R5 ;  /* 0x0000000103037824 */ /* 0x000fc600078e0205 */
[----:B------:R-:W3:Y:S02]  /*fff0*/  F2I.U32.TRUNC.NTZ R4, R4 ;  /* 0x0000000400047305 */ /* 0x000ee4000020f000 */
[----:B------:R-:W-:Y:S02]  /*10000*/  SHF.R.U64 R7, R2, UR7, R3 ;  /* 0x0000000702077c19 */ /* 0x000fe40008001203 */
[----:B-1----:R-:W-:-:S05]  /*10010*/  I2FP.F32.U32 R2, R11 ;  /* 0x0000000b00027245 */ /* 0x002fca0000201000 */
[----:B------:R-:W-:Y:S01]  /*10020*/  FMUL R5, R2, UR8 ;  /* 0x0000000802057c20 */ /* 0x000fe20008400000 */
[----:B------:R-:W-:Y:S01]  /*10030*/  SHF.R.U32.HI R2, RZ, UR7, R3 ;  /* 0x00000007ff027c19 */ /* 0x000fe20008011603 */
[----:B------:R-:W-:Y:S02]  /*10040*/  ULDC UR7, c[0x0][0x658] ;  /* 0x0001960000077ab9 */ /* 0x000fe40000000800 */
[----:B------:R1:W4:Y:S01]  /*10050*/  F2I.U32.TRUNC.NTZ R19, R5 ;  /* 0x0000000500137305 */ /* 0x000322000020f000 */
[----:B------:R-:W-:Y:S01]  /*10060*/  SHF.R.U64 R15, R7, UR9, R2 ;  /* 0x00000009070f7c19 */ /* 0x000fe20008001202 */
[----:B---3--:R-:W-:Y:S01]  /*10070*/  IMAD.MOV R4, RZ, RZ, -R4 ;  /* 0x000000ffff047224 */ /* 0x008fe200078e0a04 */
[----:B------:R-:W-:-:S03]  /*10080*/  SHF.R.U32.HI R2, RZ, UR9, R2 ;  /* 0x00000009ff027c19 */ /* 0x000fc60008011602 */
[----:B0-----:R-:W-:Y:S01]  /*10090*/  IMAD R13, R18, R4, R13 ;  /* 0x00000004120d7224 */ /* 0x001fe200078e020d */
[--C-:B------:R-:W-:Y:S02]  /*100a0*/  SHF.R.U64 R14, R15, UR7, R2.reuse ;  /* 0x000000070f0e7c19 */ /* 0x100fe40008001202 */
[----:B------:R-:W-:-:S03]  /*100b0*/  SHF.R.U32.HI R17, RZ, UR7, R2 ;  /* 0x00000007ff117c19 */ /* 0x000fc60008011602 */
[----:B------:R-:W-:Y:S02]  /*100c0*/  IMAD.MOV.U32 R2, RZ, RZ, R14 ;  /* 0x000000ffff027224 */ /* 0x000fe400078e000e */
[----:B------:R-:W-:Y:S01]  /*100d0*/  IMAD.MOV.U32 R3, RZ, RZ, R17 ;  /* 0x000000ffff037224 */ /* 0x000fe200078e0011 */
[----:B-12-4-:R-:W-:Y:S06]  /*100e0*/  @!P0 BRA `(.L_x_314) ;  /* 0x0000000000288947 */ /* 0x016fec0003800000 */
[----:B------:R-:W-:Y:S02]  /*100f0*/  ULDC UR7, c[0x0][0x64c] ;  /* 0x0001930000077ab9 */ /* 0x000fe40000000800 */
[----:B------:R-:W-:-:S05]  /*10100*/  IADD3 R3, P0, R14, UR7, RZ ;  /* 0x000000070e037c10 */ /* 0x000fca000ff1e0ff */
[----:B------:R-:W-:-:S04]  /*10110*/  IMAD.X R17, RZ, RZ, R17, P0 ;  /* 0x000000ffff117224 */ /* 0x000fc800000e0611 */
[----:B------:R-:W-:-:S04]  /*10120*/  IMAD.WIDE.U32 R4, R17, UR10, RZ ;  /* 0x0000000a11047c25 */ /* 0x000fc8000f8e00ff */
[----:B------:R-:W-:-:S04]  /*10130*/  IMAD.WIDE.U32 R4, P0, R3, UR11, R4 ;  /* 0x0000000b03047c25 */ /* 0x000fc8000f800004 */
[----:B------:R-:W-:-:S04]  /*10140*/  IMAD.WIDE.U32 R2, R3, UR10, RZ ;  /* 0x0000000a03027c25 */ /* 0x000fc8000f8e00ff */
[----:B------:R-:W-:Y:S01]  /*10150*/  IMAD.MOV.U32 R2, RZ, RZ, R5 ;  /* 0x000000ffff027224 */ /* 0x000fe200078e0005 */
[----:B------:R-:W-:Y:S01]  /*10160*/  IADD3 RZ, P1, R3, R4, RZ ;  /* 0x0000000403ff7210 */ /* 0x000fe20007f3e0ff */
[----:B------:R-:W-:-:S04]  /*10170*/  IMAD.X R3, RZ, RZ, RZ, P0 ;  /* 0x000000ffff037224 */ /* 0x000fc800000e06ff */
[----:B------:R-:W-:-:S08]  /*10180*/  IMAD.WIDE.U32.X R2, R17, UR11, R2, P1 ;  /* 0x0000000b11027c25 */ /* 0x000fd000088e0402 */
.L_x_314:
[----:B------:R-:W-:Y:S01]  /*10190*/  ULDC UR7, c[0x0][0x648] ;  /* 0x0001920000077ab9 */ /* 0x000fe20000000800 */
[----:B------:R-:W-:Y:S01]  /*101a0*/  LOP3.LUT R15, R15, UR6, RZ, 0xc0, !PT ;  /* 0x000000060f0f7c12 */ /* 0x000fe2000f8ec0ff */
[----:B------:R-:W-:Y:S01]  /*101b0*/  IMAD.MOV R19, RZ, RZ, -R19 ;  /* 0x000000ffff137224 */ /* 0x000fe200078e0a13 */
[----:B------:R-:W-:Y:S01]  /*101c0*/  SHF.R.U64 R2, R2, UR7, R3 ;  /* 0x0000000702027c19 */ /* 0x000fe20008001203 */
[----:B------:R-:W-:Y:S01]  /*101d0*/  ULDC UR7, c[0x0][0x638] ;  /* 0x00018e0000077ab9 */ /* 0x000fe20000000800 */
[----:B------:R-:W-:Y:S01]  /*101e0*/  LOP3.LUT R7, R7, UR4, RZ, 0xc0, !PT ;  /* 0x0000000407077c12 */ /* 0x000fe2000f8ec0ff */
[----:B------:R-:W-:Y:S01]  /*101f0*/  @P4 IMAD R13, R16, R19, R11 ;  /* 0x00000013100d4224 */ /* 0x000fe200078e020b */
[----:B------:R-:W-:Y:S01]  /*10200*/  ULDC UR8, c[0x0][0x610] ;  /* 0x0001840000087ab9 */ /* 0x000fe20000000800 */
[----:B------:R-:W-:Y:S02]  /*10210*/  IMAD.MOV R3, RZ, RZ, -R2 ;  /* 0x000000ffff037224 */ /* 0x000fe400078e0a02 */
[----:B------:R-:W-:-:S02]  /*10220*/  IMAD R2, R2, UR5, R15 ;  /* 0x0000000502027c24 */ /* 0x000fc4000f8e020f */
[----:B------:R-:W-:Y:S01]  /*10230*/  IMAD R14, R3, UR7, R14 ;  /* 0x00000007030e7c24 */ /* 0x000fe2000f8e020e */
[----:B------:R-:W-:Y:S01]  /*10240*/  ULDC UR7, c[0x0][0x600] ;  /* 0x0001800000077ab9 */ /* 0x000fe20000000800 */
[----:B------:R-:W-:Y:S02]  /*10250*/  IMAD R13, R2, UR8, R13 ;  /* 0x00000008020d7c24 */ /* 0x000fe4000f8e020d */
[----:B------:R-:W-:Y:S02]  /*10260*/  IMAD R14, R14, UR7, R7 ;  /* 0x000000070e0e7c24 */ /* 0x000fe4000f8e0207 */
[----:B------:R-:W-:-:S03]  /*10270*/  IMAD.MOV.U32 R2, RZ, RZ, 0x1 ;  /* 0x00000001ff027424 */ /* 0x000fc600078e00ff */
[----:B------:R-:W-:Y:S02]  /*10280*/  SEL R7, R14, R13, !P4 ;  /* 0x0000000d0e077207 */ /* 0x000fe40006000000 */
[----:B------:R-:W-:-:S07]  /*10290*/  SEL R5, R13, R14, !P4 ;  /* 0x0000000e0d057207 */ /* 0x000fce0006000000 */
.L_x_312:
[----:B------:R-:W-:Y:S05]  /*102a0*/  BSYNC B1 ;  /* 0x0000000000017941 */ /* 0x000fea0003800000 */
.L_x_311:
[----:B------:R-:W-:-:S13]  /*102b0*/  LOP3.LUT P0, RZ, R2, 0xff, RZ, 0xc0, !PT ;  /* 0x000000ff02ff7812 */ /* 0x000fda000780c0ff */
[----:B------:R-:W-:Y:S05]  /*102c0*/  @P0 BRA `(.L_x_315) ;  /* 0xfffffff400240947 */ /* 0x000fea000383ffff */
[----:B------:R-:W-:Y:S05]  /*102d0*/  BSYNC B0 ;  /* 0x0000000000007941 */ /* 0x000fea0003800000 */
.L_x_304:
[----:B------:R-:W-:-:S03]  /*102e0*/  UMOV UR7, 0xffffffff ;  /* 0xffffffff00077882 */ /* 0x000fc60000000000 */
[----:B------:R-:W-:Y:S05]  /*102f0*/  BRA.DIV UR7, `(.L_x_316) ;  /* 0x0000000607dc7947 */ /* 0x000fea000b800000 */
[----:B------:R-:W-:-:S13]  /*10300*/  ELECT P0, URZ, PT ;  /* 0x00000000003f782f */ /* 0x000fda0003800000 */
.L_x_335:
[----:B------:R-:W-:Y:S04]  /*10310*/  BSSY B0, `(.L_x_317) ;  /* 0x0000059000007945 */ /* 0x000fe80003800000 */
[----:B------:R-:W-:Y:S05]  /*10320*/  @!P0 BRA `(.L_x_318) ;  /* 0x00000004005c8947 */ /* 0x000fea0003800000 */
[----:B------:R-:W-:-:S04]  /*10330*/  ULOP3.LUT UR7, UR13, 0x2, URZ, 0xfc, !UPT ;  /* 0x000000020d077892 */ /* 0x000fc8000f8efc3f */
[----:B------:R-:W-:-:S06]  /*10340*/  UISETP.NE.AND UP0, UPT, UR7, 0x3, UPT ;  /* 0x000000030700788c */ /* 0x000fcc000bf05270 */
[----:B------:R-:W-:-:S13]  /*10350*/  PLOP3.LUT P0, PT, PT, PT, UP0, 0x80, 0x0 ;  /* 0x000000000000781c */ /* 0x000fda0003f0f008 */
[----:B------:R-:W-:Y:S05]  /*10360*/  @!P0 BRA `(.L_x_319) ;  /* 0x0000000000048947 */ /* 0x000fea0003800000 */
[----:B------:R-:W-:Y:S01]  /*10370*/  BPT.TRAP 0x1 ;  /* 0x000000040000795c */ /* 0x000fe20000300000 */
.L_x_319:
[----:B------:R-:W0:Y:S01]  /*10380*/  S2R R3, SR_CgaCtaId ;  /* 0x0000000000037919 */ /* 0x000e220000008800 */
[----:B------:R-:W-:Y:S02]  /*10390*/  MOV R0, 0x400 ;  /* 0x0000040000007802 */ /* 0x000fe40000000f00 */
[----:B------:R-:W-:Y:S02]  /*103a0*/  SHF.L.U32 R2, R9, 0x1f, RZ ;  /* 0x0000001f09027819 */ /* 0x000fe400000006ff */
[----:B0-----:R-:W-:-:S05]  /*103b0*/  LEA R3, R3, R0, 0x18 ;  /* 0x0000000003037211 */ /* 0x001fca00078ec0ff */
[----:B------:R-:W-:-:S04]  /*103c0*/  VIADD R3, R3, 0x48 ;  /* 0x0000004803037836 */ /* 0x000fc80000000000 */
[C---:B------:R-:W-:Y:S02]  /*103d0*/  IMAD R5, R10.reuse, 0x8, R3 ;  /* 0x000000080a057824 */ /* 0x040fe400078e0203 */
[----:B------:R-:W-:Y:S02]  /*103e0*/  VIADD R10, R10, 0x1 ;  /* 0x000000010a0a7836 */ /* 0x000fe40000000000 */
[----:B------:R-:W0:Y:S03]  /*103f0*/  SYNCS.PHASECHK.TRANS64.TRYWAIT P0, [R5+URZ], R2 ;  /* 0x00000002050075a7 */ /* 0x000e26000800017f */
[----:B------:R-:W-:-:S04]  /*10400*/  ISETP.NE.AND P1, PT, R10, 0x9, PT ;  /* 0x000000090a00780c */ /* 0x000fc80003f25270 */
[----:B------:R-:W-:Y:S02]  /*10410*/  SEL R0, RZ, 0x1, P1 ;  /* 0x00000001ff007807 */ /* 0x000fe40000800000 */
[----:B------:R-:W-:Y:S02]  /*10420*/  SEL R10, R10, RZ, P1 ;  /* 0x000000ff0a0a7207 */ /* 0x000fe40000800000 */
[----:B------:R-:W-:-:S03]  /*10430*/  LOP3.LUT R9, R9, R0, RZ, 0x3c, !PT ;  /* 0x0000000009097212 */ /* 0x000fc600078e3cff */
[----:B------:R-:W-:Y:S01]  /*10440*/  IMAD R7, R10, 0x8, R3 ;  /* 0x000000080a077824 */ /* 0x000fe200078e0203 */
[----:B------:R-:W-:Y:S01]  /*10450*/  SHF.L.U32 R4, R9, 0x1f, RZ ;  /* 0x0000001f09047819 */ /* 0x000fe200000006ff */
[----:B0-----:R-:W-:Y:S06]  /*10460*/  @!P0 BRA `(.L_x_320) ;  /* 0x0000000400a08947 */ /* 0x001fec0003800000 */
.L_x_336:
[----:B------:R-:W1:Y:S01]  /*10470*/  SYNCS.PHASECHK.TRANS64.TRYWAIT P0, [R7+URZ], R4 ;  /* 0x00000004070075a7 */ /* 0x000e62000800017f */
[----:B------:R-:W-:-:S05]  /*10480*/  VIADD R0, R10, 0x1 ;  /* 0x000000010a007836 */ /* 0x000fca0000000000 */
[----:B------:R-:W-:-:S04]  /*10490*/  ISETP.NE.AND P1, PT, R0, 0x9, PT ;  /* 0x000000090000780c */ /* 0x000fc80003f25270 */
[----:B0-----:R-:W-:Y:S02]  /*104a0*/  SEL R2, RZ, 0x1, P1 ;  /* 0x00000001ff027807 */ /* 0x001fe40000800000 */
[----:B------:R-:W-:Y:S02]  /*104b0*/  SEL R0, R0, RZ, P1 ;  /* 0x000000ff00007207 */ /* 0x000fe40000800000 */
[----:B------:R-:W-:-:S03]  /*104c0*/  LOP3.LUT R9, R9, R2, RZ, 0x3c, !PT ;  /* 0x0000000209097212 */ /* 0x000fc600078e3cff */
[----:B------:R-:W-:Y:S01]  /*104d0*/  IMAD R6, R0, 0x8, R3 ;  /* 0x0000000800067824 */ /* 0x000fe200078e0203 */
[----:B------:R-:W-:Y:S01]  /*104e0*/  SHF.L.U32 R5, R9, 0x1f, RZ ;  /* 0x0000001f09057819 */ /* 0x000fe200000006ff */
[----:B-1----:R-:W-:Y:S06]  /*104f0*/  @!P0 BRA `(.L_x_321) ;  /* 0x0000000400908947 */ /* 0x002fec0003800000 */
.L_x_337:
[----:B------:R-:W1:Y:S01]  /*10500*/  SYNCS.PHASECHK.TRANS64.TRYWAIT P0, [R6+URZ], R5 ;  /* 0x00000005060075a7 */ /* 0x000e62000800017f */
[----:B------:R-:W-:-:S05]  /*10510*/  VIADD R0, R0, 0x1 ;  /* 0x0000000100007836 */ /* 0x000fca0000000000 */
[----:B------:R-:W-:-:S04]  /*10520*/  ISETP.NE.AND P1, PT, R0, 0x9, PT ;  /* 0x000000090000780c */ /* 0x000fc80003f25270 */
[----:B------:R-:W-:Y:S02]  /*10530*/  SEL R2, RZ, 0x1, P1 ;  /* 0x00000001ff027807 */ /* 0x000fe40000800000 */
[----:B------:R-:W-:Y:S02]  /*10540*/  SEL R0, R0, RZ, P1 ;  /* 0x000000ff00007207 */ /* 0x000fe40000800000 */
[----:B------:R-:W-:-:S03]  /*10550*/  LOP3.LUT R9, R9, R2, RZ, 0x3c, !PT ;  /* 0x0000000209097212 */ /* 0x000fc600078e3cff */
[----:B0-----:R-:W-:Y:S01]  /*10560*/  IMAD R7, R0, 0x8, R3 ;  /* 0x0000000800077824 */ /* 0x001fe200078e0203 */
[----:B------:R-:W-:Y:S01]  /*10570*/  SHF.L.U32 R4, R9, 0x1f, RZ ;  /* 0x0000001f09047819 */ /* 0x000fe200000006ff */
[----:B-1----:R-:W-:Y:S06]  /*10580*/  @!P0 BRA `(.L_x_322) ;  /* 0x0000000400808947 */ /* 0x002fec0003800000 */
.L_x_338:
        /* <DEDUP_REMOVED lines=9> */
.L_x_339:
        /* <DEDUP_REMOVED lines=9> */
.L_x_340:
        /* <DEDUP_REMOVED lines=9> */
.L_x_341:
        /* <DEDUP_REMOVED lines=9> */
.L_x_342:
[----:B------:R-:W1:Y:S01]  /*107d0*/  SYNCS.PHASECHK.TRANS64.TRYWAIT P0, [R7+URZ], R4 ;  /* 0x00000004070075a7 */ /* 0x000e62000800017f */
[----:B------:R-:W-:-:S05]  /*107e0*/  VIADD R0, R0, 0x1 ;  /* 0x0000000100007836 */ /* 0x000fca0000000000 */
[----:B------:R-:W-:-:S04]  /*107f0*/  ISETP.NE.AND P1, PT, R0, 0x9, PT ;  /* 0x000000090000780c */ /* 0x000fc80003f25270 */
[----:B------:R-:W-:Y:S02]  /*10800*/  SEL R2, RZ, 0x1, P1 ;  /* 0x00000001ff027807 */ /* 0x000fe40000800000 */
[----:B------:R-:W-:Y:S02]  /*10810*/  SEL R0, R0, RZ, P1 ;  /* 0x000000ff00007207 */ /* 0x000fe40000800000 */
[----:B------:R-:W-:Y:S01]  /*10820*/  LOP3.LUT R2, R9, R2, RZ, 0x3c, !PT ;  /* 0x0000000209027212 */ /* 0x000fe200078e3cff */
[----:B-1----:R-:W-:Y:S06]  /*10830*/  @!P0 BRA `(.L_x_327) ;  /* 0x0000000400388947 */ /* 0x002fec0003800000 */
.L_x_343:
[----:B------:R-:W-:Y:S01]  /*10840*/  IMAD R3, R0, 0x8, R3 ;  /* 0x0000000800037824 */ /* 0x000fe200078e0203 */
[----:B------:R-:W-:-:S07]  /*10850*/  SHF.L.U32 R0, R2, 0x1f, RZ ;  /* 0x0000001f02007819 */ /* 0x000fce00000006ff */
.L_x_328:
[----:B--2---:R2:W3:Y:S02]  /*10860*/  SYNCS.PHASECHK.TRANS64.TRYWAIT P0, [R3+URZ], R0 ;  /* 0x00000000030075a7 */ /* 0x0044e4000800017f */
[----:B---3--:R-:W-:Y:S05]  /*10870*/  @!P0 NANOSLEEP.SYNCS 0x989680 ;  /* 0x009896800000895d */ /* 0x008fea0003900000 */
[----:B------:R-:W3:Y:S02]  /*10880*/  @!P0 SYNCS.PHASECHK.TRANS64 P0, [R3+URZ], R0 ;  /* 0x00000000030085a7 */ /* 0x000ee4000800007f */
[----:B---3--:R-:W-:Y:S05]  /*10890*/  @!P0 BRA `(.L_x_328) ;  /* 0xfffffffc00f08947 */ /* 0x008fea000383ffff */
.L_x_318:
[----:B------:R-:W-:Y:S05]  /*108a0*/  BSYNC B0 ;  /* 0x0000000000007941 */ /* 0x000fea0003800000 */
.L_x_317:
[----:B------:R-:W-:Y:S05]  /*108b0*/  EXIT ;  /* 0x000000000000794d */ /* 0x000fea0003800000 */
.L_x_22:
[----:B-1----:R-:W-:-:S04]  /*108c0*/  IMAD.U32 R3, RZ, RZ, UR6 ;  /* 0x00000006ff037e24 */ /* 0x002fc8000f8e00ff */
[----:B------:R1:W2:Y:S03]  /*108d0*/  SYNCS.PHASECHK.TRANS64.TRYWAIT P0, [R3+URZ], R0 ;  /* 0x00000000030075a7 */ /* 0x0002a6000800017f */
[----:B--2---:R-:W-:Y:S05]  /*108e0*/  @!P0 NANOSLEEP.SYNCS 0x989680 ;  /* 0x009896800000895d */ /* 0x004fea0003900000 */
[----:B------:R-:W2:Y:S02]  /*108f0*/  @!P0 SYNCS.PHASECHK.TRANS64 P0, [R3+URZ], R0 ;  /* 0x00000000030085a7 */ /* 0x000ea4000800007f */
[----:B--2---:R-:W-:Y:S05]  /*10900*/  @!P0 BRA `(.L_x_22) ;  /* 0xfffffffc00ec8947 */ /* 0x004fea000383ffff */
[----:B------:R-:W-:Y:S05]  /*10910*/  BRA `(.L_x_21) ;  /* 0xffffff1400787947 */ /* 0x000fea000383ffff */
.L_x_28:
[----:B-----5:R1:W-:Y:S02]  /*10920*/  STL [R1+0x90], R0 ;  /* 0x0000900001007387 */ /* 0x0203e40000100800 */
[----:B-1----:R-:W-:-:S04]  /*10930*/  IMAD.U32 R0, RZ, RZ, UR16 ;  /* 0x00000010ff007e24 */ /* 0x002fc8000f8e00ff */
[----:B------:R1:W2:Y:S03]  /*10940*/  SYNCS.PHASECHK.TRANS64.TRYWAIT P0, [R0+URZ], R229 ;  /* 0x000000e5000075a7 */ /* 0x0002a6000800017f */
[----:B--2---:R-:W-:Y:S05]  /*10950*/  @!P0 NANOSLEEP.SYNCS 0x989680 ;  /* 0x009896800000895d */ /* 0x004fea0003900000 */
[----:B------:R1:W2:Y:S02]  /*10960*/  @!P0 SYNCS.PHASECHK.TRANS64 P0, [R0+URZ], R229 ;  /* 0x000000e5000085a7 */ /* 0x0002a4000800007f */
[----:B-1----:R1:W5:Y:S02]  /*10970*/  LDL.LU R0, [R1+0x90] ;  /* 0x0000900001007983 */ /* 0x0023640000300800 */
[----:B-12---:R-:W-:Y:S05]  /*10980*/  @!P0 BRA `(.L_x_28) ;  /* 0xfffffffc00e48947 */ /* 0x006fea000383ffff */
[----:B------:R-:W-:Y:S05]  /*10990*/  BRA `(.L_x_27) ;  /* 0xffffff28000c7947 */ /* 0x000fea000383ffff */
.L_x_305:
[----:B------:R-:W-:Y:S01]  /*109a0*/  BSSY B1, `(.L_x_329) ;  /* 0x0000006000017945 */ /* 0x000fe20003800000 */
[----:B------:R-:W-:-:S07]  /*109b0*/  IMAD.MOV.U32 R2, RZ, RZ, -0x1 ;  /* 0xffffffffff027424 */ /* 0x000fce00078e00ff */
[----:B------:R-:W-:Y:S05]  /*109c0*/  WARPSYNC.COLLECTIVE R2, `(.L_x_330) ;  /* 0x00000000020c7348 */ /* 0x000fea0003c00000 */
[----:B------:R-:W-:Y:S02]  /*109d0*/  ELECT P0, UR62, PT ;  /* 0x00000000003e782f */ /* 0x000fe40003800000 */
[----:B------:R-:W-:Y:S01]  /*109e0*/  MOV R2, UR62 ;  /* 0x0000003e00027c02 */ /* 0x000fe20008000f00 */
[----:B------:R-:W-:Y:S10]  /*109f0*/  ENDCOLLECTIVE ;  /* 0x000000000000791b */ /* 0x000ff40003800000 */
.L_x_330:
[----:B------:R-:W-:Y:S05]  /*10a00*/  BSYNC B1 ;  /* 0x0000000000017941 */ /* 0x000fea0003800000 */
.L_x_329:
[----:B------:R-:W-:Y:S05]  /*10a10*/  BRA `(.L_x_331) ;  /* 0xffffffec005c7947 */ /* 0x000fea000383ffff */
.L_x_308:
[----:B0-----:R0:W2:Y:S02]  /*10a20*/  SYNCS.PHASECHK.TRANS64.TRYWAIT P0, [R13+URZ+0x48], R4 ;  /* 0x000048040d0075a7 */ /* 0x0010a4000800017f */
[----:B--2---:R-:W-:Y:S05]  /*10a30*/  @!P0 NANOSLEEP.SYNCS 0x989680 ;  /* 0x009896800000895d */ /* 0x004fea0003900000 */
[----:B------:R-:W2:Y:S02]  /*10a40*/  @!P0 SYNCS.PHASECHK.TRANS64 P0, [R13+URZ+0x48], R4 ;  /* 0x000048040d0085a7 */ /* 0x000ea4000800007f */
[----:B--2---:R-:W-:Y:S05]  /*10a50*/  @!P0 BRA `(.L_x_308) ;  /* 0xfffffffc00f08947 */ /* 0x004fea000383ffff */
[----:B------:R-:W-:Y:S05]  /*10a60*/  BRA `(.L_x_332) ;  /* 0xffffffec00987947 */ /* 0x000fea000383ffff */
.L_x_316:
[----:B------:R-:W-:Y:S01]  /*10a70*/  BSSY B0, `(.L_x_333) ;  /* 0x0000006000007945 */ /* 0x000fe20003800000 */
[----:B------:R-:W-:-:S07]  /*10a80*/  IMAD.MOV.U32 R2, RZ, RZ, -0x1 ;  /* 0xffffffffff027424 */ /* 0x000fce00078e00ff */
[----:B------:R-:W-:Y:S05]  /*10a90*/  WARPSYNC.COLLECTIVE R2, `(.L_x_334) ;  /* 0x00000000020c7348 */ /* 0x000fea0003c00000 */
[----:B------:R-:W-:Y:S02]  /*10aa0*/  ELECT P0, UR62, PT ;  /* 0x00000000003e782f */ /* 0x000fe40003800000 */
[----:B------:R-:W-:Y:S01]  /*10ab0*/  MOV R2, UR62 ;  /* 0x0000003e00027c02 */ /* 0x000fe20008000f00 */
[----:B------:R-:W-:Y:S10]  /*10ac0*/  ENDCOLLECTIVE ;  /* 0x000000000000791b */ /* 0x000ff40003800000 */
.L_x_334:
[----:B------:R-:W-:Y:S05]  /*10ad0*/  BSYNC B0 ;  /* 0x0000000000007941 */ /* 0x000fea0003800000 */
.L_x_333:
[----:B------:R-:W-:Y:S05]  /*10ae0*/  BRA `(.L_x_335) ;  /* 0xfffffff800087947 */ /* 0x000fea000383ffff */
.L_x_320:
[----:B0-----:R0:W1:Y:S02]  /*10af0*/  SYNCS.PHASECHK.TRANS64.TRYWAIT P0, [R5+URZ], R2 ;  /* 0x00000002050075a7 */ /* 0x001064000800017f */
[----:B-1----:R-:W-:Y:S05]  /*10b00*/  @!P0 NANOSLEEP.SYNCS 0x989680 ;  /* 0x009896800000895d */ /* 0x002fea0003900000 */
[----:B------:R-:W1:Y:S02]  /*10b10*/  @!P0 SYNCS.PHASECHK.TRANS64 P0, [R5+URZ], R2 ;  /* 0x00000002050085a7 */ /* 0x000e64000800007f */
[----:B-1----:R-:W-:Y:S05]  /*10b20*/  @!P0 BRA `(.L_x_320) ;  /* 0xfffffffc00f08947 */ /* 0x002fea000383ffff */
[----:B------:R-:W-:Y:S05]  /*10b30*/  BRA `(.L_x_336) ;  /* 0xfffffff8004c7947 */ /* 0x000fea000383ffff */
.L_x_321:
[----:B0-----:R0:W1:Y:S02]  /*10b40*/  SYNCS.PHASECHK.TRANS64.TRYWAIT P0, [R7+URZ], R4 ;  /* 0x00000004070075a7 */ /* 0x001064000800017f */
[----:B-1----:R-:W-:Y:S05]  /*10b50*/  @!P0 NANOSLEEP.SYNCS 0x989680 ;  /* 0x009896800000895d */ /* 0x002fea0003900000 */
[----:B------:R-:W1:Y:S02]  /*10b60*/  @!P0 SYNCS.PHASECHK.TRANS64 P0, [R7+URZ], R4 ;  /* 0x00000004070085a7 */ /* 0x000e64000800007f */
[----:B-1----:R-:W-:Y:S05]  /*10b70*/  @!P0 BRA `(.L_x_321) ;  /* 0xfffffffc00f08947 */ /* 0x002fea000383ffff */
[----:B------:R-:W-:Y:S05]  /*10b80*/  BRA `(.L_x_337) ;  /* 0xfffffff8005c7947 */ /* 0x000fea000383ffff */
.L_x_322:
[----:B0-----:R0:W1:Y:S02]  /*10b90*/  SYNCS.PHASECHK.TRANS64.TRYWAIT P0, [R6+URZ], R5 ;  /* 0x00000005060075a7 */ /* 0x001064000800017f */
[----:B-1----:R-:W-:Y:S05]  /*10ba0*/  @!P0 NANOSLEEP.SYNCS 0x989680 ;  /* 0x009896800000895d */ /* 0x002fea0003900000 */
[----:B------:R-:W1:Y:S02]  /*10bb0*/  @!P0 SYNCS.PHASECHK.TRANS64 P0, [R6+URZ], R5 ;  /* 0x00000005060085a7 */ /* 0x000e64000800007f */
[----:B-1----:R-:W-:Y:S05]  /*10bc0*/  @!P0 BRA `(.L_x_322) ;  /* 0xfffffffc00f08947 */ /* 0x002fea000383ffff */
[----:B------:R-:W-:Y:S05]  /*10bd0*/  BRA `(.L_x_338) ;  /* 0xfffffff8006c7947 */ /* 0x000fea000383ffff */
.L_x_323:
[----:B0-----:R0:W1:Y:S02]  /*10be0*/  SYNCS.PHASECHK.TRANS64.TRYWAIT P0, [R7+URZ], R4 ;  /* 0x00000004070075a7 */ /* 0x001064000800017f */
[----:B-1----:R-:W-:Y:S05]  /*10bf0*/  @!P0 NANOSLEEP.SYNCS 0x989680 ;  /* 0x009896800000895d */ /* 0x002fea0003900000 */
[----:B------:R-:W1:Y:S02]  /*10c00*/  @!P0 SYNCS.PHASECHK.TRANS64 P0, [R7+URZ], R4 ;  /* 0x00000004070085a7 */ /* 0x000e64000800007f */
[----:B-1----:R-:W-:Y:S05]  /*10c10*/  @!P0 BRA `(.L_x_323) ;  /* 0xfffffffc00f08947 */ /* 0x002fea000383ffff */
[----:B------:R-:W-:Y:S05]  /*10c20*/  BRA `(.L_x_339) ;  /* 0xfffffff8007c7947 */ /* 0x000fea000383ffff */
.L_x_324:
[----:B0-----:R0:W1:Y:S02]  /*10c30*/  SYNCS.PHASECHK.TRANS64.TRYWAIT P0, [R6+URZ], R5 ;  /* 0x00000005060075a7 */ /* 0x001064000800017f */
[----:B-1----:R-:W-:Y:S05]  /*10c40*/  @!P0 NANOSLEEP.SYNCS 0x989680 ;  /* 0x009896800000895d */ /* 0x002fea0003900000 */
[----:B------:R-:W1:Y:S02]  /*10c50*/  @!P0 SYNCS.PHASECHK.TRANS64 P0, [R6+URZ], R5 ;  /* 0x00000005060085a7 */ /* 0x000e64000800007f */
[----:B-1----:R-:W-:Y:S05]  /*10c60*/  @!P0 BRA `(.L_x_324) ;  /* 0xfffffffc00f08947 */ /* 0x002fea000383ffff */
[----:B------:R-:W-:Y:S05]  /*10c70*/  BRA `(.L_x_340) ;  /* 0xfffffff8008c7947 */ /* 0x000fea000383ffff */
.L_x_325:
[----:B0-----:R0:W1:Y:S02]  /*10c80*/  SYNCS.PHASECHK.TRANS64.TRYWAIT P0, [R7+URZ], R4 ;  /* 0x00000004070075a7 */ /* 0x001064000800017f */
[----:B-1----:R-:W-:Y:S05]  /*10c90*/  @!P0 NANOSLEEP.SYNCS 0x989680 ;  /* 0x009896800000895d */ /* 0x002fea0003900000 */
[----:B------:R-:W1:Y:S02]  /*10ca0*/  @!P0 SYNCS.PHASECHK.TRANS64 P0, [R7+URZ], R4 ;  /* 0x00000004070085a7 */ /* 0x000e64000800007f */
[----:B-1----:R-:W-:Y:S05]  /*10cb0*/  @!P0 BRA `(.L_x_325) ;  /* 0xfffffffc00f08947 */ /* 0x002fea000383ffff */
[----:B------:R-:W-:Y:S05]  /*10cc0*/  BRA `(.L_x_341) ;  /* 0xfffffff8009c7947 */ /* 0x000fea000383ffff */
.L_x_326:
[----:B0-----:R0:W1:Y:S02]  /*10cd0*/  SYNCS.PHASECHK.TRANS64.TRYWAIT P0, [R6+URZ], R5 ;  /* 0x00000005060075a7 */ /* 0x001064000800017f */
[----:B-1----:R-:W-:Y:S05]  /*10ce0*/  @!P0 NANOSLEEP.SYNCS 0x989680 ;  /* 0x009896800000895d */ /* 0x002fea0003900000 */
[----:B------:R-:W1:Y:S02]  /*10cf0*/  @!P0 SYNCS.PHASECHK.TRANS64 P0, [R6+URZ], R5 ;  /* 0x00000005060085a7 */ /* 0x000e64000800007f */
[----:B-1----:R-:W-:Y:S05]  /*10d00*/  @!P0 BRA `(.L_x_326) ;  /* 0xfffffffc00f08947 */ /* 0x002fea000383ffff */
[----:B------:R-:W-:Y:S05]  /*10d10*/  BRA `(.L_x_342) ;  /* 0xfffffff800ac7947 */ /* 0x000fea000383ffff */
.L_x_327:
[----:B-1----:R1:W2:Y:S02]  /*10d20*/  SYNCS.PHASECHK.TRANS64.TRYWAIT P0, [R7+URZ], R4 ;  /* 0x00000004070075a7 */ /* 0x0022a4000800017f */
[----:B--2---:R-:W-:Y:S05]  /*10d30*/  @!P0 NANOSLEEP.SYNCS 0x989680 ;  /* 0x009896800000895d */ /* 0x004fea0003900000 */
[----:B------:R-:W2:Y:S02]  /*10d40*/  @!P0 SYNCS.PHASECHK.TRANS64 P0, [R7+URZ], R4 ;  /* 0x00000004070085a7 */ /* 0x000ea4000800007f */
[----:B--2---:R-:W-:Y:S05]  /*10d50*/  @!P0 BRA `(.L_x_327) ;  /* 0xfffffffc00f08947 */ /* 0x004fea000383ffff */
[----:B------:R-:W-:Y:S05]  /*10d60*/  BRA `(.L_x_343) ;  /* 0xfffffff800b47947 */ /* 0x000fea000383ffff */
.L_x_344:
[----:B------:R-:W-:-:S00]  /*10d70*/  BRA `(.L_x_344) ;  /* 0xfffffffc00fc7947 */ /* 0x000fc0000383ffff */
[----:B------:R-:W-:-:S00]  /*10d80*/  NOP ;  /* 0x0000000000007918 */ /* 0x000fc00000000000 */
[----:B------:R-:W-:-:S00]  /*10d90*/  NOP ;  /* 0x0000000000007918 */ /* 0x000fc00000000000 */
[----:B------:R-:W-:-:S00]  /*10da0*/  NOP ;  /* 0x0000000000007918 */ /* 0x000fc00000000000 */
[----:B------:R-:W-:-:S00]  /*10db0*/  NOP ;  /* 0x0000000000007918 */ /* 0x000fc00000000000 */
[----:B------:R-:W-:-:S00]  /*10dc0*/  NOP ;  /* 0x0000000000007918 */ /* 0x000fc00000000000 */
[----:B------:R-:W-:-:S00]  /*10dd0*/  NOP ;  /* 0x0000000000007918 */ /* 0x000fc00000000000 */
[----:B------:R-:W-:-:S00]  /*10de0*/  NOP ;  /* 0x0000000000007918 */ /* 0x000fc00000000000 */
[----:B------:R-:W-:-:S00]  /*10df0*/  NOP ;  /* 0x0000000000007918 */ /* 0x000fc00000000000 */
.L_x_345:


//--------------------- .nv.shared._ZN7cutlass13device_kernelINS_4gemm6kernel13GemmUniversalIN4cute5tupleIJiiiiEEENS1_10collective13CollectiveMmaINS1_37MainloopSm90TmaGmmaWarpSpecializedFP8ILi9ENS5_IJNS4_1CILi2EEENSA_ILi1EEESC_EEENS1_35KernelTmaWarpSpecializedCooperativeEEENS5_IJNSA_ILi256EEENSA_ILi128EEENSA_ILi64EEEEEENS_12float_e4m3_tENS5_IJlSC_lEEESK_SL_NS4_8TiledMMAINS4_8MMA_AtomIJNS4_4SM904GMMA31MMA_64x128x32_F32E4M3E4M3_SS_TNILNSP_7ScaleInE1ELSR_1EEEEEENS4_6LayoutISD_NS5_IJSC_NSA_ILi0EEESV_EEEEENS5_IJNS4_10UnderscoreESY_SY_EEEEENS4_13SM90_TMA_LOADENS4_14ComposedLayoutINS4_7SwizzleILi2ELi4ELi3EEENS4_18smem_ptr_flag_bitsILi8EEENSU_INS5_IJNSA_ILi8EEESI_EEENS5_IJSI_SC_EEEEEEEvNS4_8identityENS4_23SM90_TMA_LOAD_MULTICASTES1B_vS1C_EENS_8epilogue10collective6detail29Sm90TmaWarpSpecializedAdapterINS1G_15DefaultEpilogueISK_SL_SL_NS1F_6thread17LinearCombinationISK_Li1EffLNS1K_9ScaleType4KindE0ELNS_15FloatRoundStyleE2ESK_EENS1_15EpilogueDefaultEEEEEvvEEEEvNT_6ParamsE --------------------------
	.section	.nv.shared._ZN7cutlass13device_kernelINS_4gemm6kernel13GemmUniversalIN4cute5tupleIJiiiiEEENS1_10collective13CollectiveMmaINS1_37MainloopSm90TmaGmmaWarpSpecializedFP8ILi9ENS5_IJNS4_1CILi2EEENSA_ILi1EEESC_EEENS1_35KernelTmaWarpSpecializedCooperativeEEENS5_IJNSA_ILi256EEENSA_ILi128EEENSA_ILi64EEEEEENS_12float_e4m3_tENS5_IJlSC_lEEESK_SL_NS4_8TiledMMAINS4_8MMA_AtomIJNS4_4SM904GMMA31MMA_64x128x32_F32E4M3E4M3_SS_TNILNSP_7ScaleInE1ELSR_1EEEEEENS4_6LayoutISD_NS5_IJSC_NSA_ILi0EEESV_EEEEENS5_IJNS4_10UnderscoreESY_SY_EEEEENS4_13SM90_TMA_LOADENS4_14ComposedLayoutINS4_7SwizzleILi2ELi4ELi3EEENS4_18smem_ptr_flag_bitsILi8EEENSU_INS5_IJNSA_ILi8EEESI_EEENS5_IJSI_SC_EEEEEEEvNS4_8identityENS4_23SM90_TMA_LOAD_MULTICASTES1B_vS1C_EENS_8epilogue10collective6detail29Sm90TmaWarpSpecializedAdapterINS1G_15DefaultEpilogueISK_SL_SL_NS1F_6thread17LinearCombinationISK_Li1EffLNS1K_9ScaleType4KindE0ELNS_15FloatRoundStyleE2ESK_EENS1_15EpilogueDefaultEEEEEvvEEEEvNT_6ParamsE,"aw",@nobits
	.sectionflags	@""
	.align	16
	.zero		1024


//--------------------- .nv.shared.reserved.0     --------------------------
	.section	.nv.shared.reserved.0,"aw",@nobits
	.weak		__nv_reservedSMEM_offset_0_alias
	.size		__nv_reservedSMEM_offset_0_alias, 0, 0
	.other		__nv_reservedSMEM_offset_0_alias,@"STO_CUDA_RESERVED_SHARED STV_DEFAULT"
__nv_reservedSMEM_offset_0_alias:
	.zero		0


//--------------------- .nv.global                --------------------------
	.section	.nv.global,"aw",@nobits
.nv.global:
	.type		_ZN40_INTERNAL_a5c36090_4_k_cu_13c0d434_285404cute1_E,@object
	.size		_ZN40_INTERNAL_a5c36090_4_k_cu_13c0d434_285404cute1_E,(_ZN40_INTERNAL_a5c36090_4_k_cu_13c0d434_285404cuda3std3__45__cpo6cbeginE - _ZN40_INTERNAL_a5c36090_4_k_cu_13c0d434_285404cute1_E)
_ZN40_INTERNAL_a5c36090_4_k_cu_13c0d434_285404cute1_E:
	.zero		1
	.type		_ZN40_INTERNAL_a5c36090_4_k_cu_13c0d434_285404cuda3std3__45__cpo6cbeginE,@object
	.size		_ZN40_INTERNAL_a5c36090_4_k_cu_13c0d434_285404cuda3std3__45__cpo6cbeginE,(_ZN40_INTERNAL_a5c36090_4_k_cu_13c0d434_285404cuda3std3__48in_placeE - _ZN40_INTERNAL_a5c36090_4_k_cu_13c0d434_285404cuda3std3__45__cpo6cbeginE)
_ZN40_INTERNAL_a5c36090_4_k_cu_13c0d434_285404cuda3std3__45__cpo6cbeginE:
	.zero		1
	.type		_ZN40_INTERNAL_a5c36090_4_k_cu_13c0d434_285404cuda3std3__48in_placeE,@object
	.size		_ZN40_INTERNAL_a5c36090_4_k_cu_13c0d434_285404cuda3std3__48in_placeE,(_ZN40_INTERNAL_a5c36090_4_k_cu_13c0d434_285404cuda3std6ranges3__45__cpo9iter_moveE - _ZN40_INTERNAL_a5c36090_4_k_cu_13c0d434_285404cuda3std3__48in_placeE)
_ZN40_INTERNAL_a5c36090_4_k_cu_13c0d434_285404cuda3std3__48in_placeE:
	.zero		1
	.type		_ZN40_INTERNAL_a5c36090_4_k_cu_13c0d434_285404cuda3std6ranges3__45__cpo9iter_moveE,@object
	.size		_ZN40_INTERNAL_a5c36090_4_k_cu_13c0d434_285404cuda3std6ranges3__45__cpo9iter_moveE,(_ZN40_INTERNAL_a5c36090_4_k_cu_13c0d434_285404cuda3std3__45__cpo5beginE - _ZN40_INTERNAL_a5c36090_4_k_cu_13c0d434_285404cuda3std6ranges3__45__cpo9iter_moveE)
_ZN40_INTERNAL_a5c36090_4_k_cu_13c0d434_285404cuda3std6ranges3__45__cpo9iter_moveE:
	.zero		1
	.type		_ZN40_INTERNAL_a5c36090_4_k_cu_13c0d434_285404cuda3std3__45__cpo5beginE,@object
	.size		_ZN40_INTERNAL_a5c36090_4_k_cu_13c0d434_285404cuda3std3__45__cpo5beginE,(_ZN40_INTERNAL_a5c36090_4_k_cu_13c0d434_285404cuda3std3__442_GLOBAL__N__a5c36090_4_k_cu_13c0d434_285406ignoreE - _ZN40_INTERNAL_a5c36090_4_k_cu_13c0d434_285404cuda3std3__45__cpo5beginE)
_ZN40_INTERNAL_a5c36090_4_k_cu_13c0d434_285404cuda3std3__45__cpo5beginE:
	.zero		1
	.type		_ZN40_INTERNAL_a5c36090_4_k_cu_13c0d434_285404cuda3std3__442_GLOBAL__N__a5c36090_4_k_cu_13c0d434_285406ignoreE,@object
	.size		_ZN40_INTERNAL_a5c36090_4_k_cu_13c0d434_285404cuda3std3__442_GLOBAL__N__a5c36090_4_k_cu_13c0d434_285406ignoreE,(_ZN40_INTERNAL_a5c36090_4_k_cu_13c0d434_285404cute7productE - _ZN40_INTERNAL_a5c36090_4_k_cu_13c0d434_285404cuda3std3__442_GLOBAL__N__a5c36090_4_k_cu_13c0d434_285406ignoreE)
_ZN40_INTERNAL_a5c36090_4_k_cu_13c0d434_285404cuda3std3__442_GLOBAL__N__a5c36090_4_k_cu_13c0d434_285406ignoreE:
	.zero		1
	.type		_ZN40_INTERNAL_a5c36090_4_k_cu_13c0d434_285404cute7productE,@object
	.size		_ZN40_INTERNAL_a5c36090_4_k_cu_13c0d434_285404cute7productE,(_ZN40_INTERNAL_a5c36090_4_k_cu_13c0d434_285404cuda3std3__45__cpo3endE - _ZN40_INTERNAL_a5c36090_4_k_cu_13c0d434_285404cute7productE)
_ZN40_INTERNAL_a5c36090_4_k_cu_13c0d434_285404cute7productE:
	.zero		1
	.type		_ZN40_INTERNAL_a5c36090_4_k_cu_13c0d434_285404cuda3std3__45__cpo3endE,@object
	.size		_ZN40_INTERNAL_a5c36090_4_k_cu_13c0d434_285404cuda3std3__45__cpo3endE,(_ZN40_INTERNAL_a5c36090_4_k_cu_13c0d434_285404cuda3std3__419piecewise_constructE - _ZN40_INTERNAL_a5c36090_4_k_cu_13c0d434_285404cuda3std3__45__cpo3endE)
_ZN40_INTERNAL_a5c36090_4_k_cu_13c0d434_285404cuda3std3__45__cpo3endE:
	.zero		1
	.type		_ZN40_INTERNAL_a5c36090_4_k_cu_13c0d434_285404cuda3std3__419piecewise_constructE,@object
	.size		_ZN40_INTERNAL_a5c36090_4_k_cu_13c0d434_285404cuda3std3__419piecewise_constructE,(_ZN40_INTERNAL_a5c36090_4_k_cu_13c0d434_285404cuda3std3__45__cpo4cendE - _ZN40_INTERNAL_a5c36090_4_k_cu_13c0d434_285404cuda3std3__419piecewise_constructE)
_ZN40_INTERNAL_a5c36090_4_k_cu_13c0d434_285404cuda3std3__419piecewise_constructE:
	.zero		1
	.type		_ZN40_INTERNAL_a5c36090_4_k_cu_13c0d434_285404cuda3std3__45__cpo4cendE,@object
	.size		_ZN40_INTERNAL_a5c36090_4_k_cu_13c0d434_285404cuda3std3__45__cpo4cendE,(_ZN40_INTERNAL_a5c36090_4_k_cu_13c0d434_285404cuda3std6ranges3__45__cpo4swapE - _ZN40_INTERNAL_a5c36090_4_k_cu_13c0d434_285404cuda3std3__45__cpo4cendE)
_ZN40_INTERNAL_a5c36090_4_k_cu_13c0d434_285404cuda3std3__45__cpo4cendE:
	.zero		1
	.type		_ZN40_INTERNAL_a5c36090_4_k_cu_13c0d434_285404cuda3std6ranges3__45__cpo4swapE,@object
	.size		_ZN40_INTERNAL_a5c36090_4_k_cu_13c0d434_285404cuda3std6ranges3__45__cpo4swapE,(.L_7 - _ZN40_INTERNAL_a5c36090_4_k_cu_13c0d434_285404cuda3std6ranges3__45__cpo4swapE)
_ZN40_INTERNAL_a5c36090_4_k_cu_13c0d434_285404cuda3std6ranges3__45__cpo4swapE:
	.zero		1
.L_7:


//--------------------- .nv.constant0._ZN7cutlass13device_kernelINS_4gemm6kernel13GemmUniversalIN4cute5tupleIJiiiiEEENS1_10collective13CollectiveMmaINS1_37MainloopSm90TmaGmmaWarpSpecializedFP8ILi9ENS5_IJNS4_1CILi2EEENSA_ILi1EEESC_EEENS1_35KernelTmaWarpSpecializedCooperativeEEENS5_IJNSA_ILi256EEENSA_ILi128EEENSA_ILi64EEEEEENS_12float_e4m3_tENS5_IJlSC_lEEESK_SL_NS4_8TiledMMAINS4_8MMA_AtomIJNS4_4SM904GMMA31MMA_64x128x32_F32E4M3E4M3_SS_TNILNSP_7ScaleInE1ELSR_1EEEEEENS4_6LayoutISD_NS5_IJSC_NSA_ILi0EEESV_EEEEENS5_IJNS4_10UnderscoreESY_SY_EEEEENS4_13SM90_TMA_LOADENS4_14ComposedLayoutINS4_7SwizzleILi2ELi4ELi3EEENS4_18smem_ptr_flag_bitsILi8EEENSU_INS5_IJNSA_ILi8EEESI_EEENS5_IJSI_SC_EEEEEEEvNS4_8identityENS4_23SM90_TMA_LOAD_MULTICASTES1B_vS1C_EENS_8epilogue10collective6detail29Sm90TmaWarpSpecializedAdapterINS1G_15DefaultEpilogueISK_SL_SL_NS1F_6thread17LinearCombinationISK_Li1EffLNS1K_9ScaleType4KindE0ELNS_15FloatRoundStyleE2ESK_EENS1_15EpilogueDefaultEEEEEvvEEEEvNT_6ParamsE --------------------------
	.section	.nv.constant0._ZN7cutlass13device_kernelINS_4gemm6kernel13GemmUniversalIN4cute5tupleIJiiiiEEENS1_10collective13CollectiveMmaINS1_37MainloopSm90TmaGmmaWarpSpecializedFP8ILi9ENS5_IJNS4_1CILi2EEENSA_ILi1EEESC_EEENS1_35KernelTmaWarpSpecializedCooperativeEEENS5_IJNSA_ILi256EEENSA_ILi128EEENSA_ILi64EEEEEENS_12float_e4m3_tENS5_IJlSC_lEEESK_SL_NS4_8TiledMMAINS4_8MMA_AtomIJNS4_4SM904GMMA31MMA_64x128x32_F32E4M3E4M3_SS_TNILNSP_7ScaleInE1ELSR_1EEEEEENS4_6LayoutISD_NS5_IJSC_NSA_ILi0EEESV_EEEEENS5_IJNS4_10UnderscoreESY_SY_EEEEENS4_13SM90_TMA_LOADENS4_14ComposedLayoutINS4_7SwizzleILi2ELi4ELi3EEENS4_18smem_ptr_flag_bitsILi8EEENSU_INS5_IJNSA_ILi8EEESI_EEENS5_IJSI_SC_EEEEEEEvNS4_8identityENS4_23SM90_TMA_LOAD_MULTICASTES1B_vS1C_EENS_8epilogue10collective6detail29Sm90TmaWarpSpecializedAdapterINS1G_15DefaultEpilogueISK_SL_SL_NS1F_6thread17LinearCombinationISK_Li1EffLNS1K_9ScaleType4KindE0ELNS_15FloatRoundStyleE2ESK_EENS1_15EpilogueDefaultEEEEEvvEEEEvNT_6ParamsE,"a",@progbits
	.sectionflags	@""
	.align	4
.nv.constant0._ZN7cutlass13device_kernelINS_4gemm6kernel13GemmUniversalIN4cute5tupleIJiiiiEEENS1_10collective13CollectiveMmaINS1_37MainloopSm90TmaGmmaWarpSpecializedFP8ILi9ENS5_IJNS4_1CILi2EEENSA_ILi1EEESC_EEENS1_35KernelTmaWarpSpecializedCooperativeEEENS5_IJNSA_ILi256EEENSA_ILi128EEENSA_ILi64EEEEEENS_12float_e4m3_tENS5_IJlSC_lEEESK_SL_NS4_8TiledMMAINS4_8MMA_AtomIJNS4_4SM904GMMA31MMA_64x128x32_F32E4M3E4M3_SS_TNILNSP_7ScaleInE1ELSR_1EEEEEENS4_6LayoutISD_NS5_IJSC_NSA_ILi0EEESV_EEEEENS5_IJNS4_10UnderscoreESY_SY_EEEEENS4_13SM90_TMA_LOADENS4_14ComposedLayoutINS4_7SwizzleILi2ELi4ELi3EEENS4_18smem_ptr_flag_bitsILi8EEENSU_INS5_IJNSA_ILi8EEESI_EEENS5_IJSI_SC_EEEEEEEvNS4_8identityENS4_23SM90_TMA_LOAD_MULTICASTES1B_vS1C_EENS_8epilogue10collective6detail29Sm90TmaWarpSpecializedAdapterINS1G_15DefaultEpilogueISK_SL_SL_NS1F_6thread17LinearCombinationISK_Li1EffLNS1K_9ScaleType4KindE0ELNS_15FloatRoundStyleE2ESK_EENS1_15EpilogueDefaultEEEEEvvEEEEvNT_6ParamsE:
	.zero		1664


//--------------------- SYMBOLS --------------------------

	.type		.nv.reservedSmem.offset0,@object
	.size		.nv.reservedSmem.offset0,0x4
